	.target	sm_90a

	.elftype	@"ET_EXEC"


//--------------------- .note.nv.tkinfo           --------------------------
	.section	.note.nv.tkinfo,"",@"SHT_NOTE"
	.sectionflags	@"SHF_NOTE_NV_TKINFO"
	.tkinfo
        /*0018*/ 	.word	0x00000002
        /*0030*/ 	.string	""
        /*0030*/ 	.string	"ptxas"
        /*0030*/ 	.string	"Cuda compilation tools, release 13.0, V13.0.88"
        /*0030*/ 	.string	"Build cuda_13.0.r13.0/compiler.36424714_0"
        /*0030*/ 	.string	"-v  -suppress-debug-info  -lineinfo  -arch sm_90a "



//--------------------- .note.nv.cuinfo           --------------------------
	.section	.note.nv.cuinfo,"",@"SHT_NOTE"
	.sectionflags	@"SHF_NOTE_NV_CUINFO"
        /*0018*/ 	.short	0x0002
        /*001a*/ 	.short	0x005a
        /*001c*/ 	.short	0x0082
	.zero		2


//--------------------- .nv.info                  --------------------------
	.section	.nv.info,"",@"SHT_CUDA_INFO"
	.align	4


	//----- nvinfo : EIATTR_REGCOUNT
	.align		4
        /*0000*/ 	.byte	0x04, 0x2f
        /*0002*/ 	.short	(.L_1 - .L_0)
	.align		4
.L_0:
        /*0004*/ 	.word	index@(matmul_kernel)
        /*0008*/ 	.word	0x000000ff


	//----- nvinfo : EIATTR_FRAME_SIZE
	.align		4
.L_1:
        /*000c*/ 	.byte	0x04, 0x11
        /*000e*/ 	.short	(.L_3 - .L_2)
	.align		4
.L_2:
        /*0010*/ 	.word	index@(matmul_kernel)
        /*0014*/ 	.word	0x00000008


	//----- nvinfo : EIATTR_MIN_STACK_SIZE
	.align		4
.L_3:
        /*0018*/ 	.byte	0x04, 0x12
        /*001a*/ 	.short	(.L_5 - .L_4)
	.align		4
.L_4:
        /*001c*/ 	.word	index@(matmul_kernel)
        /*0020*/ 	.word	0x00000008
.L_5:


//--------------------- .nv.compat                --------------------------
	.section	.nv.compat,"",@"SHT_CUDA_COMPAT_INFO"
	.align	4
        /*0000*/ 	.byte	0x02, 0x09, 0x01, 0x00, 0x02, 0x02, 0x04, 0x00, 0x02, 0x05, 0x05, 0x00, 0x03, 0x07, 0x01, 0x01
        /*0010*/ 	.byte	0x02, 0x03, 0x00, 0x00, 0x02, 0x06, 0x01, 0x00, 0x04, 0x0b, 0x08, 0x00, 0x00, 0x00, 0x00, 0x00
        /*0020*/ 	.byte	0x00, 0x00, 0x00, 0x00


//--------------------- .nv.info.matmul_kernel    --------------------------
	.section	.nv.info.matmul_kernel,"",@"SHT_CUDA_INFO"
	.sectionflags	@""
	.align	4


	//----- nvinfo : EIATTR_CUDA_API_VERSION
	.align		4
        /*0000*/ 	.byte	0x04, 0x37
        /*0002*/ 	.short	(.L_7 - .L_6)
.L_6:
        /*0004*/ 	.word	0x00000082


	//----- nvinfo : EIATTR_KPARAM_INFO
	.align		4
.L_7:
        /*0008*/ 	.byte	0x04, 0x17
        /*000a*/ 	.short	(.L_9 - .L_8)
.L_8:
        /*000c*/ 	.word	0x00000000
        /*0010*/ 	.short	0x000d
        /*0012*/ 	.short	0x0048
        /*0014*/ 	.byte	0x00, 0xf4, 0x21, 0x00


	//----- nvinfo : EIATTR_KPARAM_INFO
	.align		4
.L_9:
        /*0018*/ 	.byte	0x04, 0x17
        /*001a*/ 	.short	(.L_11 - .L_10)
.L_10:
        /*001c*/ 	.word	0x00000000
        /*0020*/ 	.short	0x000c
        /*0022*/ 	.short	0x0040
        /*0024*/ 	.byte	0x00, 0xf4, 0x21, 0x00


	//----- nvinfo : EIATTR_KPARAM_INFO
	.align		4
.L_11:
        /*0028*/ 	.byte	0x04, 0x17
        /*002a*/ 	.short	(.L_13 - .L_12)
.L_12:
        /*002c*/ 	.word	0x00000000
        /*0030*/ 	.short	0x000b
        /*0032*/ 	.short	0x0038
        /*0034*/ 	.byte	0x00, 0xf0, 0x11, 0x00


	//----- nvinfo : EIATTR_KPARAM_INFO
	.align		4
.L_13:
        /*0038*/ 	.byte	0x04, 0x17
        /*003a*/ 	.short	(.L_15 - .L_14)
.L_14:
        /*003c*/ 	.word	0x00000000
        /*0040*/ 	.short	0x000a
        /*0042*/ 	.short	0x0034
        /*0044*/ 	.byte	0x00, 0xf0, 0x11, 0x00


	//----- nvinfo : EIATTR_KPARAM_INFO
	.align		4
.L_15:
        /*0048*/ 	.byte	0x04, 0x17
        /*004a*/ 	.short	(.L_17 - .L_16)
.L_16:
        /*004c*/ 	.word	0x00000000
        /*0050*/ 	.short	0x0009
        /*0052*/ 	.short	0x0030
        /*0054*/ 	.byte	0x00, 0xf0, 0x11, 0x00


	//----- nvinfo : EIATTR_KPARAM_INFO
	.align		4
.L_17:
        /*0058*/ 	.byte	0x04, 0x17
        /*005a*/ 	.short	(.L_19 - .L_18)
.L_18:
        /*005c*/ 	.word	0x00000000
        /*0060*/ 	.short	0x0008
        /*0062*/ 	.short	0x002c
        /*0064*/ 	.byte	0x00, 0xf0, 0x11, 0x00


	//----- nvinfo : EIATTR_KPARAM_INFO
	.align		4
.L_19:
        /*0068*/ 	.byte	0x04, 0x17
        /*006a*/ 	.short	(.L_21 - .L_20)
.L_20:
        /*006c*/ 	.word	0x00000000
        /*0070*/ 	.short	0x0007
        /*0072*/ 	.short	0x0028
        /*0074*/ 	.byte	0x00, 0xf0, 0x11, 0x00


	//----- nvinfo : EIATTR_KPARAM_INFO
	.align		4
.L_21:
        /*0078*/ 	.byte	0x04, 0x17
        /*007a*/ 	.short	(.L_23 - .L_22)
.L_22:
        /*007c*/ 	.word	0x00000000
        /*0080*/ 	.short	0x0006
        /*0082*/ 	.short	0x0024
        /*0084*/ 	.byte	0x00, 0xf0, 0x11, 0x00


	//----- nvinfo : EIATTR_KPARAM_INFO
	.align		4
.L_23:
        /*0088*/ 	.byte	0x04, 0x17
        /*008a*/ 	.short	(.L_25 - .L_24)
.L_24:
        /*008c*/ 	.word	0x00000000
        /*0090*/ 	.short	0x0005
        /*0092*/ 	.short	0x0020
        /*0094*/ 	.byte	0x00, 0xf0, 0x11, 0x00


	//----- nvinfo : EIATTR_KPARAM_INFO
	.align		4
.L_25:
        /*0098*/ 	.byte	0x04, 0x17
        /*009a*/ 	.short	(.L_27 - .L_26)
.L_26:
        /*009c*/ 	.word	0x00000000
        /*00a0*/ 	.short	0x0004
        /*00a2*/ 	.short	0x001c
        /*00a4*/ 	.byte	0x00, 0xf0, 0x11, 0x00


	//----- nvinfo : EIATTR_KPARAM_INFO
	.align		4
.L_27:
        /*00a8*/ 	.byte	0x04, 0x17
        /*00aa*/ 	.short	(.L_29 - .L_28)
.L_28:
        /*00ac*/ 	.word	0x00000000
        /*00b0*/ 	.short	0x0003
        /*00b2*/ 	.short	0x0018
        /*00b4*/ 	.byte	0x00, 0xf0, 0x11, 0x00


	//----- nvinfo : EIATTR_KPARAM_INFO
	.align		4
.L_29:
        /*00b8*/ 	.byte	0x04, 0x17
        /*00ba*/ 	.short	(.L_31 - .L_30)
.L_30:
        /*00bc*/ 	.word	0x00000000
        /*00c0*/ 	.short	0x0002
        /*00c2*/ 	.short	0x0010
        /*00c4*/ 	.byte	0x00, 0xf4, 0x21, 0x00


	//----- nvinfo : EIATTR_KPARAM_INFO
	.align		4
.L_31:
        /*00c8*/ 	.byte	0x04, 0x17
        /*00ca*/ 	.short	(.L_33 - .L_32)
.L_32:
        /*00cc*/ 	.word	0x00000000
        /*00d0*/ 	.short	0x0001
        /*00d2*/ 	.short	0x0008
        /*00d4*/ 	.byte	0x00, 0xf4, 0x21, 0x00


	//----- nvinfo : EIATTR_KPARAM_INFO
	.align		4
.L_33:
        /*00d8*/ 	.byte	0x04, 0x17
        /*00da*/ 	.short	(.L_35 - .L_34)
.L_34:
        /*00dc*/ 	.word	0x00000000
        /*00e0*/ 	.short	0x0000
        /*00e2*/ 	.short	0x0000
        /*00e4*/ 	.byte	0x00, 0xf4, 0x21, 0x00


	//----- nvinfo : EIATTR_EXPLICIT_CLUSTER
	.align		4
.L_35:
        /*00e8*/ 	.byte	0x01, 0x3e
	.zero		2


	//----- nvinfo : EIATTR_CTA_PER_CLUSTER
	.align		4
        /*00ec*/ 	.byte	0x04, 0x3d
        /*00ee*/ 	.short	(.L_37 - .L_36)
.L_36:
        /*00f0*/ 	.word	0x00000002
        /*00f4*/ 	.word	0x00000001
        /*00f8*/ 	.word	0x00000001


	//----- nvinfo : EIATTR_SPARSE_MMA_MASK
	.align		4
.L_37:
        /*00fc*/ 	.byte	0x03, 0x50
        /*00fe*/ 	.short	0x0000


	//----- nvinfo : EIATTR_MAXREG_COUNT
	.align		4
        /*0100*/ 	.byte	0x03, 0x1b
        /*0102*/ 	.short	0x00ff


	//----- nvinfo : EIATTR_NUM_BARRIERS
	.align		4
        /*0104*/ 	.byte	0x02, 0x4c
        /*0106*/ 	.byte	0x01
	.zero		1


	//----- nvinfo : EIATTR_ANNOTATIONS
	.align		4
        /*0108*/ 	.byte	0x04, 0x55
        /*010a*/ 	.short	(.L_39 - .L_38)


	//   ....[0]....
.L_38:
        /*010c*/ 	.word	0x00000001
        /*0110*/ 	.byte	0x40, 0x06, 0x00, 0x00, 0x01, 0x00, 0x00, 0x00, 0x50, 0xa2, 0x00, 0x00


	//----- nvinfo : EIATTR_MERCURY_ISA_VERSION
	.align		4
.L_39:
        /*011c*/ 	.byte	0x03, 0x5f
        /*011e*/ 	.short	0x0101


	//----- nvinfo : EIATTR_EXIT_INSTR_OFFSETS
	.align		4
        /*0120*/ 	.byte	0x04, 0x1c
        /*0122*/ 	.short	(.L_41 - .L_40)


	//   ....[0]....
.L_40:
        /*0124*/ 	.word	0x0000b090


	//   ....[1]....
        /*0128*/ 	.word	0x0000b0c0


	//----- nvinfo : EIATTR_REQNTID
	.align		4
.L_41:
        /*012c*/ 	.byte	0x04, 0x10
        /*012e*/ 	.short	(.L_43 - .L_42)
.L_42:
        /*0130*/ 	.word	0x00000080
        /*0134*/ 	.word	0x00000001
        /*0138*/ 	.word	0x00000001


	//----- nvinfo : EIATTR_CBANK_PARAM_SIZE
	.align		4
.L_43:
        /*013c*/ 	.byte	0x03, 0x19
        /*013e*/ 	.short	0x0050


	//----- nvinfo : EIATTR_PARAM_CBANK
	.align		4
        /*0140*/ 	.byte	0x04, 0x0a
        /*0142*/ 	.short	(.L_45 - .L_44)
	.align		4
.L_44:
        /*0144*/ 	.word	index@(.nv.constant0.matmul_kernel)
        /*0148*/ 	.short	0x0210
        /*014a*/ 	.short	0x0050


	//----- nvinfo : EIATTR_SW_WAR
	.align		4
.L_45:
        /*014c*/ 	.byte	0x04, 0x36
        /*014e*/ 	.short	(.L_47 - .L_46)
.L_46:
        /*0150*/ 	.word	0x00000008
.L_47:


//--------------------- .nv.callgraph             --------------------------
	.section	.nv.callgraph,"",@"SHT_CUDA_CALLGRAPH"
	.align	4
	.sectionentsize	8
	.align		4
        /*0000*/ 	.word	0x00000000
	.align		4
        /*0004*/ 	.word	0xffffffff
	.align		4
        /*0008*/ 	.word	0x00000000
	.align		4
        /*000c*/ 	.word	0xfffffffe
	.align		4
        /*0010*/ 	.word	0x00000000
	.align		4
        /*0014*/ 	.word	0xfffffffd
	.align		4
        /*0018*/ 	.word	0x00000000
	.align		4
        /*001c*/ 	.word	0xfffffffc


//--------------------- .text.matmul_kernel       --------------------------
	.section	.text.matmul_kernel,"ax",@progbits
	.align	128
        .global         matmul_kernel
        .type           matmul_kernel,@function
        .size           matmul_kernel,(.L_x_3 - matmul_kernel)
        .other          matmul_kernel,@"STO_CUDA_ENTRY STV_DEFAULT"
matmul_kernel:
.text.matmul_kernel:
[----:B------:R-:W0:Y:S08]  /*0000*/  LDC R1, c[0x0][0x28] ;  /* 0x00000a00ff017b82 */ /* 0x000e300000000800 */
[----:B------:R-:W1:Y:S01]  /*0010*/  LDC.64 R44, c[0x0][0x228] ;  /* 0x00008a00ff2c7b82 */ /* 0x000e620000000a00 */
[----:B------:R-:W2:Y:S01]  /*0020*/  S2R R88, SR_TID.X ;  /* 0x0000000000587919 */ /* 0x000ea20000002100 */
[----:B0-----:R-:W-:Y:S01]  /*0030*/  VIADD R1, R1, 0xfffffff8 ;  /* 0xfffffff801017836 */ /* 0x001fe20000000000 */
[----:B------:R-:W-:Y:S01]  /*0040*/  ULDC.64 UR14, c[0x0][0x208] ;  /* 0x00008200000e7ab9 */ /* 0x000fe20000000a00 */
[----:B------:R-:W-:-:S02]  /*0050*/  CS2R R24, SRZ ;  /* 0x0000000000187805 */ /* 0x000fc4000001ff00 */
[----:B------:R-:W-:Y:S02]  /*0060*/  CS2R R26, SRZ ;  /* 0x00000000001a7805 */ /* 0x000fe4000001ff00 */
[----:B------:R-:W-:Y:S02]  /*0070*/  CS2R R32, SRZ ;  /* 0x0000000000207805 */ /* 0x000fe4000001ff00 */
[----:B------:R-:W-:Y:S01]  /*0080*/  CS2R R34, SRZ ;  /* 0x0000000000227805 */ /* 0x000fe2000001ff00 */
[----:B------:R-:W0:Y:S01]  /*0090*/  S2UR UR4, SR_CTAID.X ;  /* 0x00000000000479c3 */ /* 0x000e220000002500 */
[----:B------:R-:W-:Y:S02]  /*00a0*/  CS2R R40, SRZ ;  /* 0x0000000000287805 */ /* 0x000fe4000001ff00 */
[----:B------:R-:W-:Y:S02]  /*00b0*/  CS2R R42, SRZ ;  /* 0x00000000002a7805 */ /* 0x000fe4000001ff00 */
[----:B------:R-:W-:-:S02]  /*00c0*/  CS2R R48, SRZ ;  /* 0x0000000000307805 */ /* 0x000fc4000001ff00 */
[----:B------:R-:W-:Y:S01]  /*00d0*/  CS2R R50, SRZ ;  /* 0x0000000000327805 */ /* 0x000fe2000001ff00 */
[----:B------:R-:W3:Y:S01]  /*00e0*/  S2UR UR12, SR_CgaCtaId ;  /* 0x00000000000c79c3 */ /* 0x000ee20000008800 */
[----:B-1----:R-:W-:-:S07]  /*00f0*/  VIADD R0, R45, 0x3f ;  /* 0x0000003f2d007836 */ /* 0x002fce0000000000 */
[----:B------:R-:W1:Y:S01]  /*0100*/  LDC R244, c[0x0][0x230] ;  /* 0x00008c00fff47b82 */ /* 0x000e620000000800 */
[----:B------:R-:W-:Y:S02]  /*0110*/  SHF.R.S32.HI R3, RZ, 0x1f, R0 ;  /* 0x0000001fff037819 */ /* 0x000fe40000011400 */
[----:B0-----:R-:W-:Y:S01]  /*0120*/  I2FP.F32.U32 R5, UR4 ;  /* 0x0000000400057c45 */ /* 0x001fe20008201000 */
[----:B------:R-:W-:Y:S01]  /*0130*/  ULDC UR4, c[0x0][0x150] ;  /* 0x0000540000047ab9 */ /* 0x000fe20000000800 */
[----:B------:R-:W-:Y:S02]  /*0140*/  LEA.HI R3, R3, R0, RZ, 0x6 ;  /* 0x0000000003037211 */ /* 0x000fe400078f30ff */
[C---:B--2---:R-:W-:Y:S01]  /*0150*/  LEA.HI R78, R88.reuse, 0x2e, RZ, 0x1a ;  /* 0x0000002e584e7811 */ /* 0x044fe200078fd0ff */
[----:B------:R-:W-:Y:S01]  /*0160*/  FMUL R5, R5, UR4 ;  /* 0x0000000405057c20 */ /* 0x000fe20008400000 */
[----:B------:R-:W-:Y:S01]  /*0170*/  SHF.R.S32.HI R3, RZ, 0x6, R3 ;  /* 0x00000006ff037819 */ /* 0x000fe20000011403 */
[----:B---3--:R-:W-:Y:S01]  /*0180*/  USHF.L.U32 UR4, UR12, 0x6, URZ ;  /* 0x000000060c047899 */ /* 0x008fe2000800063f */
[----:B------:R-:W-:-:S03]  /*0190*/  LEA.HI R79, R88, 0x3e, RZ, 0x1a ;  /* 0x0000003e584f7811 */ /* 0x000fc600078fd0ff */
[----:B------:R-:W-:Y:S01]  /*01a0*/  IMAD.SHL.U32 R4, R3, 0x8, RZ ;  /* 0x0000000803047824 */ /* 0x000fe200078e00ff */
[----:B------:R-:W0:Y:S04]  /*01b0*/  F2I.U32.TRUNC.NTZ R5, R5 ;  /* 0x0000000500057305 */ /* 0x000e28000020f000 */
[----:B------:R-:W-:Y:S01]  /*01c0*/  IABS R7, R4 ;  /* 0x0000000400077213 */ /* 0x000fe20000000000 */
[----:B-1----:R-:W-:-:S03]  /*01d0*/  VIADD R244, R244, 0x7f ;  /* 0x0000007ff4f47836 */ /* 0x002fc60000000000 */
[----:B------:R-:W1:Y:S01]  /*01e0*/  I2F.RP R0, R7 ;  /* 0x0000000700007306 */ /* 0x000e620000209400 */
[----:B0-----:R-:W-:-:S07]  /*01f0*/  IABS R11, R5 ;  /* 0x00000005000b7213 */ /* 0x001fce0000000000 */
[----:B-1----:R-:W0:Y:S02]  /*0200*/  MUFU.RCP R0, R0 ;  /* 0x0000000000007308 */ /* 0x002e240000001000 */
[----:B0-----:R-:W-:Y:S01]  /*0210*/  VIADD R2, R0, 0xffffffe ;  /* 0x0ffffffe00027836 */ /* 0x001fe20000000000 */
[----:B------:R-:W-:-:S05]  /*0220*/  IABS R0, R4 ;  /* 0x0000000400007213 */ /* 0x000fca0000000000 */
[----:B------:R0:W1:Y:S01]  /*0230*/  F2I.FTZ.U32.TRUNC.NTZ R3, R2 ;  /* 0x0000000200037305 */ /* 0x000062000021f000 */
[----:B------:R-:W-:Y:S02]  /*0240*/  IMAD.MOV R0, RZ, RZ, -R0 ;  /* 0x000000ffff007224 */ /* 0x000fe400078e0a00 */
[----:B0-----:R-:W-:Y:S02]  /*0250*/  IMAD.MOV.U32 R2, RZ, RZ, RZ ;  /* 0x000000ffff027224 */ /* 0x001fe400078e00ff */
[----:B-1----:R-:W-:-:S04]  /*0260*/  IMAD.MOV R6, RZ, RZ, -R3 ;  /* 0x000000ffff067224 */ /* 0x002fc800078e0a03 */
[----:B------:R-:W-:-:S04]  /*0270*/  IMAD R9, R6, R7, RZ ;  /* 0x0000000706097224 */ /* 0x000fc800078e02ff */
[----:B------:R-:W-:-:S06]  /*0280*/  IMAD.HI.U32 R2, R3, R9, R2 ;  /* 0x0000000903027227 */ /* 0x000fcc00078e0002 */
[----:B------:R-:W-:-:S04]  /*0290*/  IMAD.HI.U32 R2, R2, R11, RZ ;  /* 0x0000000b02027227 */ /* 0x000fc800078e00ff */
[----:B------:R-:W-:-:S05]  /*02a0*/  IMAD R0, R2, R0, R11 ;  /* 0x0000000002007224 */ /* 0x000fca00078e020b */
[----:B------:R-:W-:-:S13]  /*02b0*/  ISETP.GT.U32.AND P1, PT, R7, R0, PT ;  /* 0x000000000700720c */ /* 0x000fda0003f24070 */
[----:B------:R-:W-:Y:S02]  /*02c0*/  @!P1 IMAD.IADD R0, R0, 0x1, -R7 ;  /* 0x0000000100009824 */ /* 0x000fe400078e0a07 */
[----:B------:R-:W-:Y:S01]  /*02d0*/  @!P1 VIADD R2, R2, 0x1 ;  /* 0x0000000102029836 */ /* 0x000fe20000000000 */
[----:B------:R-:W-:Y:S02]  /*02e0*/  ISETP.NE.AND P1, PT, R4, RZ, PT ;  /* 0x000000ff0400720c */ /* 0x000fe40003f25270 */
[----:B------:R-:W-:Y:S02]  /*02f0*/  ISETP.GE.U32.AND P0, PT, R0, R7, PT ;  /* 0x000000070000720c */ /* 0x000fe40003f06070 */
[----:B------:R-:W-:-:S04]  /*0300*/  LOP3.LUT R0, R5, R4, RZ, 0x3c, !PT ;  /* 0x0000000405007212 */ /* 0x000fc800078e3cff */
[----:B------:R-:W-:Y:S01]  /*0310*/  ISETP.GE.AND P2, PT, R0, RZ, PT ;  /* 0x000000ff0000720c */ /* 0x000fe20003f46270 */
[----:B------:R-:W-:-:S05]  /*0320*/  VIADD R0, R44, 0x7f ;  /* 0x0000007f2c007836 */ /* 0x000fca0000000000 */
[----:B------:R-:W-:Y:S01]  /*0330*/  SHF.R.S32.HI R3, RZ, 0x1f, R0 ;  /* 0x0000001fff037819 */ /* 0x000fe20000011400 */
[----:B------:R-:W-:-:S03]  /*0340*/  @P0 VIADD R2, R2, 0x1 ;  /* 0x0000000102020836 */ /* 0x000fc60000000000 */
[----:B------:R-:W-:-:S03]  /*0350*/  LEA.HI R3, R3, R0, RZ, 0x7 ;  /* 0x0000000003037211 */ /* 0x000fc600078f38ff */
[----:B------:R-:W-:Y:S01]  /*0360*/  @!P2 IMAD.MOV R2, RZ, RZ, -R2 ;  /* 0x000000ffff02a224 */ /* 0x000fe200078e0a02 */
[----:B------:R-:W-:-:S05]  /*0370*/  @!P1 LOP3.LUT R2, RZ, R4, RZ, 0x33, !PT ;  /* 0x00000004ff029212 */ /* 0x000fca00078e33ff */
[----:B------:R-:W-:Y:S02]  /*0380*/  IMAD.SHL.U32 R6, R2, 0x8, RZ ;  /* 0x0000000802067824 */ /* 0x000fe400078e00ff */
[----:B------:R-:W-:-:S03]  /*0390*/  IMAD.MOV R2, RZ, RZ, -R2 ;  /* 0x000000ffff027224 */ /* 0x000fc600078e0a02 */
[----:B------:R-:W-:Y:S01]  /*03a0*/  LEA.HI.SX32 R3, R3, -R6, 0x19 ;  /* 0x8000000603037211 */ /* 0x000fe200078fcaff */
[----:B------:R-:W-:-:S03]  /*03b0*/  IMAD R4, R4, R2, R5 ;  /* 0x0000000204047224 */ /* 0x000fc600078e0205 */
[----:B------:R-:W-:Y:S02]  /*03c0*/  VIMNMX R11, R3, 0x8, PT ;  /* 0x00000008030b7848 */ /* 0x000fe40003fe0100 */
[----:B------:R-:W-:Y:S02]  /*03d0*/  IABS R9, R4 ;  /* 0x0000000400097213 */ /* 0x000fe40000000000 */
[----:B------:R-:W-:-:S04]  /*03e0*/  IABS R7, R11 ;  /* 0x0000000b00077213 */ /* 0x000fc80000000000 */
[----:B------:R-:W0:Y:S08]  /*03f0*/  I2F.RP R0, R7 ;  /* 0x0000000700007306 */ /* 0x000e300000209400 */
[----:B0-----:R-:W0:Y:S02]  /*0400*/  MUFU.RCP R0, R0 ;  /* 0x0000000000007308 */ /* 0x001e240000001000 */
[----:B0-----:R-:W-:-:S06]  /*0410*/  VIADD R3, R0, 0xffffffe ;  /* 0x0ffffffe00037836 */ /* 0x001fcc0000000000 */
[----:B------:R-:W0:Y:S02]  /*0420*/  F2I.FTZ.U32.TRUNC.NTZ R3, R3 ;  /* 0x0000000300037305 */ /* 0x000e24000021f000 */
[----:B0-----:R-:W-:-:S04]  /*0430*/  IMAD.MOV R8, RZ, RZ, -R3 ;  /* 0x000000ffff087224 */ /* 0x001fc800078e0a03 */
[----:B------:R-:W-:Y:S01]  /*0440*/  IMAD.MOV.U32 R2, RZ, RZ, R8 ;  /* 0x000000ffff027224 */ /* 0x000fe200078e0008 */
[----:B------:R-:W-:-:S03]  /*0450*/  IABS R8, R11 ;  /* 0x0000000b00087213 */ /* 0x000fc60000000000 */
[----:B------:R-:W-:Y:S02]  /*0460*/  IMAD R5, R2, R7, RZ ;  /* 0x0000000702057224 */ /* 0x000fe400078e02ff */
[----:B------:R-:W-:Y:S02]  /*0470*/  IMAD.MOV.U32 R2, RZ, RZ, RZ ;  /* 0x000000ffff027224 */ /* 0x000fe400078e00ff */
[----:B------:R-:W-:Y:S02]  /*0480*/  IMAD.MOV R0, RZ, RZ, -R8 ;  /* 0x000000ffff007224 */ /* 0x000fe400078e0a08 */
[----:B------:R-:W-:Y:S01]  /*0490*/  IMAD.HI.U32 R2, R3, R5, R2 ;  /* 0x0000000503027227 */ /* 0x000fe200078e0002 */
[----:B------:R-:W-:-:S03]  /*04a0*/  LOP3.LUT R3, R88, 0x3f, RZ, 0xc0, !PT ;  /* 0x0000003f58037812 */ /* 0x000fc600078ec0ff */
[----:B------:R-:W-:Y:S01]  /*04b0*/  IMAD.U32 R8, RZ, RZ, UR4 ;  /* 0x00000004ff087e24 */ /* 0x000fe2000f8e00ff */
[----:B------:R-:W-:Y:S01]  /*04c0*/  UMOV UR4, 0x400 ;  /* 0x0000040000047882 */ /* 0x000fe20000000000 */
[----:B------:R-:W-:Y:S01]  /*04d0*/  IMAD.HI.U32 R2, R2, R9, RZ ;  /* 0x0000000902027227 */ /* 0x000fe200078e00ff */
[----:B------:R-:W-:Y:S02]  /*04e0*/  ULEA UR12, UR12, UR4, 0x18 ;  /* 0x000000040c0c7291 */ /* 0x000fe4000f8ec03f */
[----:B------:R-:W-:Y:S01]  /*04f0*/  LOP3.LUT R3, R3, 0x40, R8, 0xf8, !PT ;  /* 0x0000004003037812 */ /* 0x000fe200078ef808 */
[----:B------:R-:W-:-:S05]  /*0500*/  IMAD R0, R2, R0, R9 ;  /* 0x0000000002007224 */ /* 0x000fca00078e0209 */
[----:B------:R-:W-:-:S13]  /*0510*/  ISETP.GT.U32.AND P1, PT, R7, R0, PT ;  /* 0x000000000700720c */ /* 0x000fda0003f24070 */
[----:B------:R-:W-:Y:S01]  /*0520*/  @!P1 IMAD.IADD R0, R0, 0x1, -R7 ;  /* 0x0000000100009824 */ /* 0x000fe200078e0a07 */
[----:B------:R-:W-:Y:S02]  /*0530*/  @!P1 IADD3 R2, R2, 0x1, RZ ;  /* 0x0000000102029810 */ /* 0x000fe40007ffe0ff */
[----:B------:R-:W-:Y:S02]  /*0540*/  ISETP.NE.AND P1, PT, R11, RZ, PT ;  /* 0x000000ff0b00720c */ /* 0x000fe40003f25270 */
[----:B------:R-:W-:Y:S02]  /*0550*/  ISETP.GE.U32.AND P0, PT, R0, R7, PT ;  /* 0x000000070000720c */ /* 0x000fe40003f06070 */
[----:B------:R-:W-:-:S04]  /*0560*/  LOP3.LUT R0, R4, R11, RZ, 0x3c, !PT ;  /* 0x0000000b04007212 */ /* 0x000fc800078e3cff */
[----:B------:R-:W-:-:S07]  /*0570*/  ISETP.GE.AND P2, PT, R0, RZ, PT ;  /* 0x000000ff0000720c */ /* 0x000fce0003f46270 */
[----:B------:R-:W-:Y:S01]  /*0580*/  @P0 VIADD R2, R2, 0x1 ;  /* 0x0000000102020836 */ /* 0x000fe20000000000 */
[----:B------:R-:W-:-:S05]  /*0590*/  ISETP.GE.AND P0, PT, R244, 0x80, PT ;  /* 0x00000080f400780c */ /* 0x000fca0003f06270 */
[----:B------:R-:W-:Y:S01]  /*05a0*/  @!P2 IMAD.MOV R2, RZ, RZ, -R2 ;  /* 0x000000ffff02a224 */ /* 0x000fe200078e0a02 */
[----:B------:R-:W-:-:S05]  /*05b0*/  @!P1 LOP3.LUT R2, RZ, R11, RZ, 0x33, !PT ;  /* 0x0000000bff029212 */ /* 0x000fca00078e33ff */
[----:B------:R-:W-:Y:S02]  /*05c0*/  IMAD.MOV R0, RZ, RZ, -R2 ;  /* 0x000000ffff007224 */ /* 0x000fe400078e0a02 */
[----:B------:R-:W-:Y:S02]  /*05d0*/  IMAD.SHL.U32 R2, R2, 0x40, RZ ;  /* 0x0000004002027824 */ /* 0x000fe400078e00ff */
[----:B------:R-:W-:Y:S01]  /*05e0*/  IMAD R0, R11, R0, R4 ;  /* 0x000000000b007224 */ /* 0x000fe200078e0204 */
[----:B------:R-:W-:-:S03]  /*05f0*/  LEA.HI R4, R88, 0x1e, RZ, 0x1a ;  /* 0x0000001e58047811 */ /* 0x000fc600078fd0ff */
[----:B------:R-:W-:-:S04]  /*0600*/  IMAD.IADD R0, R6, 0x1, R0 ;  /* 0x0000000106007824 */ /* 0x000fc800078e0200 */
[----:B------:R-:W-:Y:S01]  /*0610*/  IMAD R15, R0, 0x80, R3 ;  /* 0x00000080000f7824 */ /* 0x000fe200078e0203 */
[----:B------:R-:W-:Y:S02]  /*0620*/  SHF.R.U32.HI R0, RZ, 0x6, R88 ;  /* 0x00000006ff007819 */ /* 0x000fe40000011658 */
[----:B------:R-:W-:Y:S02]  /*0630*/  LEA.HI R3, R88, 0xe, RZ, 0x1a ;  /* 0x0000000e58037811 */ /* 0x000fe400078fd0ff */
[----:B------:R0:W-:Y:S01]  /*0640*/  STL [R1], R15 ;  /* 0x0000000f01007387 */ /* 0x0001e20000100800 */
[----:B------:R-:W-:Y:S01]  /*0650*/  SGXT.U32 R0, R0, 0x1 ;  /* 0x000000010000781a */ /* 0x000fe20000000000 */
[----:B------:R-:W-:Y:S06]  /*0660*/  @!P0 BRA `(.L_x_0) ;  /* 0x0000009800a88947 */ /* 0x000fec0003800000 */
[----:B------:R-:W-:Y:S01]  /*0670*/  IABS R12, R44 ;  /* 0x0000002c000c7213 */ /* 0x000fe20000000000 */
[C---:B------:R-:W-:Y:S01]  /*0680*/  VIADD R14, R2.reuse, 0x3e ;  /* 0x0000003e020e7836 */ /* 0x040fe20000000000 */
[----:B------:R-:W-:Y:S01]  /*0690*/  IABS R6, R45 ;  /* 0x0000002d00067213 */ /* 0x000fe20000000000 */
[C---:B------:R-:W-:Y:S01]  /*06a0*/  VIADD R16, R2.reuse, 0x3b ;  /* 0x0000003b02107836 */ /* 0x040fe20000000000 */
[----:B------:R-:W1:Y:S01]  /*06b0*/  I2F.RP R5, R12 ;  /* 0x0000000c00057306 */ /* 0x000e620000209400 */
[----:B------:R-:W-:Y:S01]  /*06c0*/  ISETP.GE.AND P2, PT, R15, RZ, PT ;  /* 0x000000ff0f00720c */ /* 0x000fe20003f46270 */
[----:B------:R-:W-:Y:S01]  /*06d0*/  VIADD R20, R2, 0x39 ;  /* 0x0000003902147836 */ /* 0x000fe20000000000 */
[----:B------:R-:W-:Y:S01]  /*06e0*/  ISETP.NE.AND P3, PT, R44, RZ, PT ;  /* 0x000000ff2c00720c */ /* 0x000fe20003f65270 */
[----:B------:R-:W-:Y:S01]  /*06f0*/  VIADD R23, R2, 0x37 ;  /* 0x0000003702177836 */ /* 0x000fe20000000000 */
[----:B------:R-:W-:Y:S01]  /*0700*/  ISETP.GE.AND P4, PT, R14, RZ, PT ;  /* 0x000000ff0e00720c */ /* 0x000fe20003f86270 */
[C---:B------:R-:W-:Y:S01]  /*0710*/  VIADD R21, R2.reuse, 0x38 ;  /* 0x0000003802157836 */ /* 0x040fe20000000000 */
[----:B------:R-:W-:Y:S01]  /*0720*/  IABS R103, R2 ;  /* 0x0000000200677213 */ /* 0x000fe20000000000 */
[----:B------:R-:W2:Y:S01]  /*0730*/  I2F.RP R7, R6 ;  /* 0x0000000600077306 */ /* 0x000ea20000209400 */
[----:B------:R-:W-:Y:S01]  /*0740*/  IABS R19, R23 ;  /* 0x0000001700137213 */ /* 0x000fe20000000000 */
[C---:B------:R-:W-:Y:S01]  /*0750*/  VIADD R24, R2.reuse, 0x36 ;  /* 0x0000003602187836 */ /* 0x040fe20000000000 */
[----:B------:R-:W-:Y:S01]  /*0760*/  IABS R18, R21 ;  /* 0x0000001500127213 */ /* 0x000fe20000000000 */
[C---:B------:R-:W-:Y:S01]  /*0770*/  VIADD R25, R2.reuse, 0x35 ;  /* 0x0000003502197836 */ /* 0x040fe20000000000 */
[----:B------:R-:W3:Y:S01]  /*0780*/  LDC.64 R218, c[0x0][0x218] ;  /* 0x00008600ffda7b82 */ /* 0x000ee20000000a00 */
[C---:B------:R-:W-:Y:S01]  /*0790*/  VIADD R26, R2.reuse, 0x34 ;  /* 0x00000034021a7836 */ /* 0x040fe20000000000 */
[----:B------:R-:W-:Y:S01]  /*07a0*/  ULDC UR5, c[0x0][0x240] ;  /* 0x0000900000057ab9 */ /* 0x000fe20000000800 */
[----:B-1----:R-:W1:Y:S01]  /*07b0*/  MUFU.RCP R5, R5 ;  /* 0x0000000500057308 */ /* 0x002e620000001000 */
[C---:B------:R-:W-:Y:S01]  /*07c0*/  VIADD R29, R2.reuse, 0x30 ;  /* 0x00000030021d7836 */ /* 0x040fe20000000000 */
[----:B------:R-:W-:Y:S01]  /*07d0*/  ULDC UR4, c[0x0][0x234] ;  /* 0x00008d0000047ab9 */ /* 0x000fe20000000800 */
[----:B------:R-:W-:Y:S01]  /*07e0*/  IABS R22, R26 ;  /* 0x0000001a00167213 */ /* 0x000fe20000000000 */
[C---:B------:R-:W-:Y:S01]  /*07f0*/  VIADD R31, R2.reuse, 0x2f ;  /* 0x0000002f021f7836 */ /* 0x040fe20000000000 */
[----:B------:R-:W-:Y:S01]  /*0800*/  ULDC.64 UR6, c[0x0][0x210] ;  /* 0x0000840000067ab9 */ /* 0x000fe20000000a00 */
[C---:B------:R-:W-:Y:S01]  /*0810*/  VIADD R32, R2.reuse, 0x2e ;  /* 0x0000002e02207836 */ /* 0x040fe20000000000 */
[----:B------:R-:W-:Y:S01]  /*0820*/  USHF.R.U32.HI UR8, URZ, 0x4, UR12 ;  /* 0x000000043f087899 */ /* 0x000fe2000801160c */
[----:B--2---:R-:W2:Y:S01]  /*0830*/  MUFU.RCP R7, R7 ;  /* 0x0000000700077308 */ /* 0x004ea20000001000 */
[----:B------:R-:W-:Y:S01]  /*0840*/  IABS R28, R31 ;  /* 0x0000001f001c7213 */ /* 0x000fe20000000000 */
[C---:B------:R-:W-:Y:S01]  /*0850*/  VIADD R33, R2.reuse, 0x2d ;  /* 0x0000002d02217836 */ /* 0x040fe20000000000 */
[----:B------:R-:W-:Y:S01]  /*0860*/  ULDC UR40, c[0x0][0x238] ;  /* 0x00008e0000287ab9 */ /* 0x000fe20000000800 */
[----:B------:R-:W-:Y:S01]  /*0870*/  VIADD R34, R2, 0x2c ;  /* 0x0000002c02227836 */ /* 0x000fe20000000000 */
[----:B------:R-:W-:Y:S01]  /*0880*/  LOP3.LUT R141, R88, 0x7f, RZ, 0xc0, !PT ;  /* 0x0000007f588d7812 */ /* 0x000fe200078ec0ff */
[----:B------:R-:W-:Y:S01]  /*0890*/  VIADD R35, R2, 0x2b ;  /* 0x0000002b02237836 */ /* 0x000fe20000000000 */
[----:B------:R-:W-:Y:S01]  /*08a0*/  LOP3.LUT R139, R0, 0x64, RZ, 0xfc, !PT ;  /* 0x00000064008b7812 */ /* 0x000fe200078efcff */
[----:B------:R-:W-:Y:S01]  /*08b0*/  VIADD R36, R2, 0x29 ;  /* 0x0000002902247836 */ /* 0x000fe20000000000 */
[----:B------:R-:W-:Y:S01]  /*08c0*/  LOP3.LUT R133, R0, 0x5c, RZ, 0xfc, !PT ;  /* 0x0000005c00857812 */ /* 0x000fe200078efcff */
[----:B-1----:R-:W-:Y:S01]  /*08d0*/  VIADD R8, R5, 0xffffffe ;  /* 0x0ffffffe05087836 */ /* 0x002fe20000000000 */
[----:B------:R-:W-:Y:S01]  /*08e0*/  IABS R5, R15 ;  /* 0x0000000f00057213 */ /* 0x000fe20000000000 */
[C---:B------:R-:W-:Y:S01]  /*08f0*/  VIADD R37, R2.reuse, 0x27 ;  /* 0x0000002702257836 */ /* 0x040fe20000000000 */
[----:B0-----:R-:W-:Y:S01]  /*0900*/  IABS R15, R16 ;  /* 0x00000010000f7213 */ /* 0x001fe20000000000 */
[----:B------:R0:W1:Y:S01]  /*0910*/  F2I.FTZ.U32.TRUNC.NTZ R9, R8 ;  /* 0x0000000800097305 */ /* 0x000062000021f000 */
[----:B------:R-:W-:Y:S01]  /*0920*/  IABS R30, R35 ;  /* 0x00000023001e7213 */ /* 0x000fe20000000000 */
[----:B------:R-:W-:Y:S01]  /*0930*/  VIADD R38, R2, 0x26 ;  /* 0x0000002602267836 */ /* 0x000fe20000000000 */
[----:B------:R-:W-:Y:S01]  /*0940*/  USGXT.U32 UR8, UR8, 0xe ;  /* 0x0000000e0808789a */ /* 0x000fe20008000000 */
[----:B--2---:R-:W-:Y:S01]  /*0950*/  VIADD R10, R7, 0xffffffe ;  /* 0x0ffffffe070a7836 */ /* 0x004fe20000000000 */
[----:B------:R-:W-:Y:S01]  /*0960*/  LOP3.LUT R127, R0, 0x56, RZ, 0xfc, !PT ;  /* 0x00000056007f7812 */ /* 0x000fe200078efcff */
[----:B------:R-:W-:Y:S01]  /*0970*/  VIADD R40, R2, 0x23 ;  /* 0x0000002302287836 */ /* 0x000fe20000000000 */
[C---:B------:R-:W-:Y:S01]  /*0980*/  LOP3.LUT R137, R0.reuse, 0x62, RZ, 0xfc, !PT ;  /* 0x0000006200897812 */ /* 0x040fe200078efcff */
[----:B------:R2:W4:Y:S01]  /*0990*/  F2I.FTZ.U32.TRUNC.NTZ R11, R10 ;  /* 0x0000000a000b7305 */ /* 0x000522000021f000 */
[----:B0-----:R-:W-:Y:S01]  /*09a0*/  IMAD.MOV.U32 R8, RZ, RZ, RZ ;  /* 0x000000ffff087224 */ /* 0x001fe200078e00ff */
[----:B------:R-:W-:Y:S01]  /*09b0*/  LOP3.LUT R123, R0, 0x50, RZ, 0xfc, !PT ;  /* 0x00000050007b7812 */ /* 0x000fe200078efcff */
[C---:B------:R-:W-:Y:S01]  /*09c0*/  VIADD R46, R2.reuse, 0x21 ;  /* 0x00000021022e7836 */ /* 0x040fe20000000000 */
[----:B------:R-:W-:Y:S01]  /*09d0*/  IABS R39, R40 ;  /* 0x0000002800277213 */ /* 0x000fe20000000000 */
[----:B------:R-:W-:Y:S01]  /*09e0*/  VIADD R47, R2, 0x20 ;  /* 0x00000020022f7836 */ /* 0x000fe20000000000 */
[C---:B------:R-:W-:Y:S01]  /*09f0*/  LOP3.LUT R131, R0.reuse, 0x5a, RZ, 0xfc, !PT ;  /* 0x0000005a00837812 */ /* 0x040fe200078efcff */
[--C-:B-1----:R-:W-:Y:S01]  /*0a00*/  IMAD.MOV R13, RZ, RZ, -R9.reuse ;  /* 0x000000ffff0d7224 */ /* 0x102fe200078e0a09 */
[C---:B------:R-:W-:Y:S01]  /*0a10*/  LOP3.LUT R121, R0.reuse, 0x4a, RZ, 0xfc, !PT ;  /* 0x0000004a00797812 */ /* 0x040fe200078efcff */
[----:B--2---:R-:W-:Y:S01]  /*0a20*/  IMAD.MOV.U32 R10, RZ, RZ, RZ ;  /* 0x000000ffff0a7224 */ /* 0x004fe200078e00ff */
[----:B------:R-:W-:Y:S01]  /*0a30*/  IABS R42, R47 ;  /* 0x0000002f002a7213 */ /* 0x000fe20000000000 */
[----:B------:R-:W-:Y:S01]  /*0a40*/  IMAD R13, R13, R12, RZ ;  /* 0x0000000c0d0d7224 */ /* 0x000fe200078e02ff */
[----:B------:R-:W-:Y:S01]  /*0a50*/  LOP3.LUT R125, R0, 0x54, RZ, 0xfc, !PT ;  /* 0x00000054007d7812 */ /* 0x000fe200078efcff */
[----:B------:R-:W-:Y:S01]  /*0a60*/  VIADD R48, R2, 0x1f ;  /* 0x0000001f02307836 */ /* 0x000fe20000000000 */
[C---:B------:R-:W-:Y:S01]  /*0a70*/  LOP3.LUT R119, R0.reuse, 0x46, RZ, 0xfc, !PT ;  /* 0x0000004600777812 */ /* 0x040fe200078efcff */
[----:B------:R-:W-:Y:S01]  /*0a80*/  IMAD.HI.U32 R9, R9, R13, R8 ;  /* 0x0000000d09097227 */ /* 0x000fe200078e0008 */
[----:B------:R-:W-:Y:S01]  /*0a90*/  IABS R13, R14 ;  /* 0x0000000e000d7213 */ /* 0x000fe20000000000 */
[----:B------:R-:W-:Y:S01]  /*0aa0*/  ULDC UR9, c[0x0][0x23c] ;  /* 0x00008f0000097ab9 */ /* 0x000fe20000000800 */
[----:B------:R-:W-:Y:S01]  /*0ab0*/  IABS R43, R48 ;  /* 0x00000030002b7213 */ /* 0x000fe20000000000 */
[----:B----4-:R-:W-:Y:S01]  /*0ac0*/  IMAD.MOV R7, RZ, RZ, -R11 ;  /* 0x000000ffff077224 */ /* 0x010fe200078e0a0b */
[C---:B------:R-:W-:Y:S01]  /*0ad0*/  LOP3.LUT R122, R0.reuse, 0x4c, RZ, 0xfc, !PT ;  /* 0x0000004c007a7812 */ /* 0x040fe200078efcff */
[----:B------:R-:W-:Y:S01]  /*0ae0*/  IMAD.HI.U32 R9, R9, R5, RZ ;  /* 0x0000000509097227 */ /* 0x000fe200078e00ff */
[C---:B------:R-:W-:Y:S01]  /*0af0*/  LOP3.LUT R116, R0.reuse, 0x40, RZ, 0xfc, !PT ;  /* 0x0000004000747812 */ /* 0x040fe200078efcff */
[----:B------:R-:W-:Y:S01]  /*0b00*/  ULDC UR13, c[0x0][0x230] ;  /* 0x00008c00000d7ab9 */ /* 0x000fe20000000800 */
[C---:B------:R-:W-:Y:S01]  /*0b10*/  LOP3.LUT R120, R0.reuse, 0x48, RZ, 0xfc, !PT ;  /* 0x0000004800787812 */ /* 0x040fe200078efcff */
[----:B------:R-:W-:Y:S01]  /*0b20*/  IMAD.MOV R9, RZ, RZ, -R9 ;  /* 0x000000ffff097224 */ /* 0x000fe200078e0a09 */
[----:B------:R-:W-:Y:S01]  /*0b30*/  LOP3.LUT R115, R0, 0x3c, RZ, 0xfc, !PT ;  /* 0x0000003c00737812 */ /* 0x000fe200078efcff */
[----:B------:R-:W-:Y:S01]  /*0b40*/  VIADD R8, R2, 0x3f ;  /* 0x0000003f02087836 */ /* 0x000fe20000000000 */
[----:B------:R-:W-:Y:S01]  /*0b50*/  LOP3.LUT R117, R0, 0x42, RZ, 0xfc, !PT ;  /* 0x0000004200757812 */ /* 0x000fe200078efcff */
[----:B------:R-:W-:Y:S01]  /*0b60*/  IMAD R5, R12, R9, R5 ;  /* 0x000000090c057224 */ /* 0x000fe200078e0205 */
[----:B------:R-:W-:Y:S01]  /*0b70*/  LOP3.LUT R135, R0, 0x60, RZ, 0xfc, !PT ;  /* 0x0000006000877812 */ /* 0x000fe200078efcff */
[----:B------:R-:W-:Y:S01]  /*0b80*/  IMAD R7, R7, R6, RZ ;  /* 0x0000000607077224 */ /* 0x000fe200078e02ff */
[----:B------:R-:W-:Y:S01]  /*0b90*/  IABS R9, R8 ;  /* 0x0000000800097213 */ /* 0x000fe20000000000 */
[----:B------:R-:W-:Y:S01]  /*0ba0*/  VIADD R50, R2, 0x1d ;  /* 0x0000001d02327836 */ /* 0x000fe20000000000 */
[----:B------:R-:W-:Y:S01]  /*0bb0*/  ISETP.GT.U32.AND P0, PT, R12, R5, PT ;  /* 0x000000050c00720c */ /* 0x000fe20003f04070 */
[----:B------:R-:W-:Y:S01]  /*0bc0*/  IMAD.HI.U32 R7, R11, R7, R10 ;  /* 0x000000070b077227 */ /* 0x000fe200078e000a */
[----:B------:R-:W-:-:S02]  /*0bd0*/  ISETP.GE.AND P5, PT, R8, RZ, PT ;  /* 0x000000ff0800720c */ /* 0x000fc40003fa6270 */
[C---:B------:R-:W-:Y:S01]  /*0be0*/  LOP3.LUT R113, R0.reuse, 0x38, RZ, 0xfc, !PT ;  /* 0x0000003800717812 */ /* 0x040fe200078efcff */
[----:B------:R-:W-:Y:S01]  /*0bf0*/  IMAD.MOV.U32 R11, RZ, RZ, R9 ;  /* 0x000000ffff0b7224 */ /* 0x000fe200078e0009 */
[C---:B------:R-:W-:Y:S01]  /*0c00*/  LOP3.LUT R114, R0.reuse, 0x3a, RZ, 0xfc, !PT ;  /* 0x0000003a00727812 */ /* 0x040fe200078efcff */
[C---:B------:R-:W-:Y:S01]  /*0c10*/  IMAD.HI.U32 R10, R7.reuse, R13, RZ ;  /* 0x0000000d070a7227 */ /* 0x040fe200078e00ff */
[C---:B------:R-:W-:Y:S02]  /*0c20*/  LOP3.LUT R129, R0.reuse, 0x58, RZ, 0xfc, !PT ;  /* 0x0000005800817812 */ /* 0x040fe400078efcff */
[C---:B------:R-:W-:Y:S01]  /*0c30*/  LOP3.LUT R111, R0.reuse, 0x34, RZ, 0xfc, !PT ;  /* 0x00000034006f7812 */ /* 0x040fe200078efcff */
[----:B------:R-:W-:Y:S01]  /*0c40*/  IMAD.HI.U32 R9, R7, R11, RZ ;  /* 0x0000000b07097227 */ /* 0x000fe200078e00ff */
[C---:B------:R-:W-:Y:S02]  /*0c50*/  LOP3.LUT R112, R0.reuse, 0x36, RZ, 0xfc, !PT ;  /* 0x0000003600707812 */ /* 0x040fe400078efcff */
[C---:B------:R-:W-:Y:S01]  /*0c60*/  LOP3.LUT R124, R0.reuse, 0x52, RZ, 0xfc, !PT ;  /* 0x00000052007c7812 */ /* 0x040fe200078efcff */
[----:B------:R-:W-:Y:S01]  /*0c70*/  @!P0 IMAD.IADD R5, R5, 0x1, -R12 ;  /* 0x0000000105058824 */ /* 0x000fe200078e0a0c */
[----:B------:R-:W-:Y:S01]  /*0c80*/  IADD3 R9, -R9, RZ, RZ ;  /* 0x000000ff09097210 */ /* 0x000fe20007ffe1ff */
[----:B------:R-:W-:Y:S01]  /*0c90*/  IMAD.MOV R10, RZ, RZ, -R10 ;  /* 0x000000ffff0a7224 */ /* 0x000fe200078e0a0a */
[----:B------:R-:W-:Y:S01]  /*0ca0*/  LOP3.LUT R110, R0, 0x32, RZ, 0xfc, !PT ;  /* 0x00000032006e7812 */ /* 0x000fe200078efcff */
[----:B------:R-:W-:Y:S01]  /*0cb0*/  VIADD R8, R2, 0x3d ;  /* 0x0000003d02087836 */ /* 0x000fe20000000000 */
[----:B------:R-:W-:Y:S01]  /*0cc0*/  ISETP.GT.U32.AND P0, PT, R12, R5, PT ;  /* 0x000000050c00720c */ /* 0x000fe20003f04070 */
[----:B------:R-:W-:Y:S01]  /*0cd0*/  IMAD R9, R6, R9, R11 ;  /* 0x0000000906097224 */ /* 0x000fe200078e020b */
[----:B------:R-:W-:Y:S01]  /*0ce0*/  LOP3.LUT R118, R0, 0x44, RZ, 0xfc, !PT ;  /* 0x0000004400767812 */ /* 0x000fe200078efcff */
[----:B------:R-:W-:Y:S01]  /*0cf0*/  IMAD R11, R6, R10, R13 ;  /* 0x0000000a060b7224 */ /* 0x000fe200078e020d */
[----:B------:R-:W-:Y:S01]  /*0d00*/  IABS R10, R8 ;  /* 0x00000008000a7213 */ /* 0x000fe20000000000 */
[----:B------:R-:W-:Y:S01]  /*0d10*/  VIADD R52, R2, 0x1b ;  /* 0x0000001b02347836 */ /* 0x000fe20000000000 */
[----:B------:R-:W-:Y:S01]  /*0d20*/  ISETP.GT.U32.AND P1, PT, R6, R9, PT ;  /* 0x000000090600720c */ /* 0x000fe20003f24070 */
[----:B------:R-:W-:Y:S01]  /*0d30*/  VIADD R54, R2, 0x1a ;  /* 0x0000001a02367836 */ /* 0x000fe20000000000 */
[----:B------:R-:W-:Y:S01]  /*0d40*/  ISETP.GT.U32.AND P6, PT, R6, R11, PT ;  /* 0x0000000b0600720c */ /* 0x000fe20003fc4070 */
[C---:B------:R-:W-:Y:S01]  /*0d50*/  VIADD R56, R2.reuse, 0x19 ;  /* 0x0000001902387836 */ /* 0x040fe20000000000 */
[----:B------:R-:W-:Y:S01]  /*0d60*/  IABS R49, R52 ;  /* 0x0000003400317213 */ /* 0x000fe20000000000 */
[----:B------:R-:W-:Y:S01]  /*0d70*/  VIADD R58, R2, 0x7 ;  /* 0x00000007023a7836 */ /* 0x000fe20000000000 */
[----:B------:R-:W-:Y:S01]  /*0d80*/  IABS R51, R54 ;  /* 0x0000003600337213 */ /* 0x000fe20000000000 */
[----:B------:R-:W-:Y:S01]  /*0d90*/  @!P0 IMAD.IADD R5, R5, 0x1, -R12 ;  /* 0x0000000105058824 */ /* 0x000fe200078e0a0c */
[----:B------:R-:W-:Y:S01]  /*0da0*/  ISETP.GE.AND P0, PT, R8, RZ, PT ;  /* 0x000000ff0800720c */ /* 0x000fe20003f06270 */
[----:B------:R-:W-:Y:S01]  /*0db0*/  IMAD.HI.U32 R8, R7, R10, RZ ;  /* 0x0000000a07087227 */ /* 0x000fe200078e00ff */
[----:B------:R-:W-:-:S02]  /*0dc0*/  IABS R53, R56 ;  /* 0x0000003800357213 */ /* 0x000fc40000000000 */
[----:B------:R-:W-:Y:S01]  /*0dd0*/  IABS R89, R58 ;  /* 0x0000003a00597213 */ /* 0x000fe20000000000 */
[----:B------:R-:W-:Y:S01]  /*0de0*/  @!P1 IMAD.IADD R9, R9, 0x1, -R6 ;  /* 0x0000000109099824 */ /* 0x000fe200078e0a06 */
[C---:B------:R-:W-:Y:S01]  /*0df0*/  LOP3.LUT R107, R0.reuse, 0x2a, RZ, 0xfc, !PT ;  /* 0x0000002a006b7812 */ /* 0x040fe200078efcff */
[----:B------:R-:W-:Y:S01]  /*0e00*/  IMAD.MOV R13, RZ, RZ, -R8 ;  /* 0x000000ffff0d7224 */ /* 0x000fe200078e0a08 */
[----:B------:R-:W-:Y:S01]  /*0e10*/  LOP3.LUT R108, R0, 0x2c, RZ, 0xfc, !PT ;  /* 0x0000002c006c7812 */ /* 0x000fe200078efcff */
[----:B------:R-:W-:Y:S01]  /*0e20*/  VIADD R12, R2, 0x3c ;  /* 0x0000003c020c7836 */ /* 0x000fe20000000000 */
[C---:B------:R-:W-:Y:S01]  /*0e30*/  ISETP.GT.U32.AND P1, PT, R6.reuse, R9, PT ;  /* 0x000000090600720c */ /* 0x040fe20003f24070 */
[----:B------:R-:W-:Y:S01]  /*0e40*/  IMAD R10, R6, R13, R10 ;  /* 0x0000000d060a7224 */ /* 0x000fe200078e020a */
[----:B------:R-:W-:Y:S01]  /*0e50*/  LOP3.LUT R109, R0, 0x30, RZ, 0xfc, !PT ;  /* 0x00000030006d7812 */ /* 0x000fe200078efcff */
[----:B------:R-:W-:Y:S01]  /*0e60*/  @!P6 IMAD.IADD R11, R11, 0x1, -R6 ;  /* 0x000000010b0be824 */ /* 0x000fe200078e0a06 */
[----:B------:R-:W-:Y:S01]  /*0e70*/  IABS R14, R12 ;  /* 0x0000000c000e7213 */ /* 0x000fe20000000000 */
[----:B------:R-:W-:Y:S01]  /*0e80*/  @!P2 IMAD.MOV R5, RZ, RZ, -R5 ;  /* 0x000000ffff05a224 */ /* 0x000fe200078e0a05 */
[----:B------:R-:W-:Y:S01]  /*0e90*/  @!P3 LOP3.LUT R5, RZ, R44, RZ, 0x33, !PT ;  /* 0x0000002cff05b212 */ /* 0x000fe200078e33ff */
[----:B------:R-:W-:Y:S01]  /*0ea0*/  VIADD R44, R2, 0x22 ;  /* 0x00000022022c7836 */ /* 0x000fe20000000000 */
[----:B------:R-:W-:Y:S01]  /*0eb0*/  ISETP.GT.U32.AND P3, PT, R6, R11, PT ;  /* 0x0000000b0600720c */ /* 0x000fe20003f64070 */
[----:B------:R-:W-:Y:S01]  /*0ec0*/  IMAD.HI.U32 R8, R7, R14, RZ ;  /* 0x0000000e07087227 */ /* 0x000fe200078e00ff */
[----:B------:R-:W-:-:S02]  /*0ed0*/  ISETP.GE.AND P2, PT, R12, RZ, PT ;  /* 0x000000ff0c00720c */ /* 0x000fc40003f46270 */
[----:B------:R-:W-:Y:S01]  /*0ee0*/  ISETP.GE.AND P6, PT, R16, RZ, PT ;  /* 0x000000ff1000720c */ /* 0x000fe20003fc6270 */
[----:B------:R-:W-:Y:S01]  /*0ef0*/  @!P1 IMAD.IADD R9, R9, 0x1, -R6 ;  /* 0x0000000109099824 */ /* 0x000fe200078e0a06 */
[----:B------:R-:W-:Y:S01]  /*0f00*/  ISETP.GT.U32.AND P1, PT, R6, R10, PT ;  /* 0x0000000a0600720c */ /* 0x000fe20003f24070 */
[----:B------:R-:W-:Y:S01]  /*0f10*/  IMAD.HI.U32 R12, R7, R15, RZ ;  /* 0x0000000f070c7227 */ /* 0x000fe200078e00ff */
[----:B------:R-:W-:Y:S02]  /*0f20*/  IABS R16, R20 ;  /* 0x0000001400107213 */ /* 0x000fe40000000000 */
[C---:B------:R-:W-:Y:S01]  /*0f30*/  LOP3.LUT R104, R0.reuse, 0x24, RZ, 0xfc, !PT ;  /* 0x0000002400687812 */ /* 0x040fe200078efcff */
[----:B------:R-:W-:Y:S01]  /*0f40*/  IMAD.MOV R13, RZ, RZ, -R8 ;  /* 0x000000ffff0d7224 */ /* 0x000fe200078e0a08 */
[C---:B------:R-:W-:Y:S01]  /*0f50*/  LOP3.LUT R105, R0.reuse, 0x26, RZ, 0xfc, !PT ;  /* 0x0000002600697812 */ /* 0x040fe200078efcff */
[----:B------:R-:W-:Y:S01]  /*0f60*/  IMAD.MOV.U32 R8, RZ, RZ, R9 ;  /* 0x000000ffff087224 */ /* 0x000fe200078e0009 */
[C---:B------:R-:W-:Y:S01]  /*0f70*/  LOP3.LUT R106, R0.reuse, 0x28, RZ, 0xfc, !PT ;  /* 0x00000028006a7812 */ /* 0x040fe200078efcff */
[----:B------:R-:W-:Y:S01]  /*0f80*/  IMAD.MOV R12, RZ, RZ, -R12 ;  /* 0x000000ffff0c7224 */ /* 0x000fe200078e0a0c */
[----:B------:R-:W-:Y:S01]  /*0f90*/  LOP3.LUT R102, R0, 0x20, RZ, 0xfc, !PT ;  /* 0x0000002000667812 */ /* 0x000fe200078efcff */
[----:B------:R-:W-:Y:S01]  /*0fa0*/  VIADD R9, R2, 0x3a ;  /* 0x0000003a02097836 */ /* 0x000fe20000000000 */
[----:B------:R-:W-:Y:S01]  /*0fb0*/  LOP3.LUT R98, R0, 0x16, RZ, 0xfc, !PT ;  /* 0x0000001600627812 */ /* 0x000fe200078efcff */
[----:B------:R-:W-:Y:S01]  /*0fc0*/  IMAD R13, R6, R13, R14 ;  /* 0x0000000d060d7224 */ /* 0x000fe200078e020e */
[----:B------:R-:W-:Y:S01]  /*0fd0*/  @!P1 IADD3 R10, R10, -R6, RZ ;  /* 0x800000060a0a9210 */ /* 0x000fe20007ffe0ff */
[C---:B------:R-:W-:Y:S01]  /*0fe0*/  IMAD R12, R6.reuse, R12, R15 ;  /* 0x0000000c060c7224 */ /* 0x040fe200078e020f */
[----:B------:R-:W-:Y:S01]  /*0ff0*/  IABS R15, R9 ;  /* 0x00000009000f7213 */ /* 0x000fe20000000000 */
[----:B------:R-:W-:Y:S01]  /*1000*/  @!P5 IMAD.MOV R8, RZ, RZ, -R8 ;  /* 0x000000ffff08d224 */ /* 0x000fe200078e0a08 */
[C---:B------:R-:W-:Y:S01]  /*1010*/  ISETP.GT.U32.AND P1, PT, R6.reuse, R10, PT ;  /* 0x0000000a0600720c */ /* 0x040fe20003f24070 */
[----:B------:R-:W-:Y:S01]  /*1020*/  @!P3 IMAD.IADD R11, R11, 0x1, -R6 ;  /* 0x000000010b0bb824 */ /* 0x000fe200078e0a06 */
[----:B------:R-:W-:Y:S01]  /*1030*/  ISETP.GT.U32.AND P5, PT, R6, R13, PT ;  /* 0x0000000d0600720c */ /* 0x000fe20003fa4070 */
[----:B------:R-:W-:Y:S01]  /*1040*/  IMAD.HI.U32 R14, R7, R15, RZ ;  /* 0x0000000f070e7227 */ /* 0x000fe200078e00ff */
[----:B------:R-:W-:-:S02]  /*1050*/  ISETP.GE.AND P3, PT, R9, RZ, PT ;  /* 0x000000ff0900720c */ /* 0x000fc40003f66270 */
[C---:B------:R-:W-:Y:S01]  /*1060*/  LOP3.LUT R100, R0.reuse, 0x1a, RZ, 0xfc, !PT ;  /* 0x0000001a00647812 */ /* 0x040fe200078efcff */
[----:B------:R-:W-:Y:S01]  /*1070*/  IMAD.MOV.U32 R9, RZ, RZ, R11 ;  /* 0x000000ffff097224 */ /* 0x000fe200078e000b */
[C---:B------:R-:W-:Y:S01]  /*1080*/  LOP3.LUT R96, R0.reuse, 0x12, RZ, 0xfc, !PT ;  /* 0x0000001200607812 */ /* 0x040fe200078efcff */
[----:B------:R-:W-:Y:S01]  /*1090*/  IMAD.HI.U32 R11, R7, R16, RZ ;  /* 0x00000010070b7227 */ /* 0x000fe200078e00ff */
[C---:B------:R-:W-:Y:S02]  /*10a0*/  LOP3.LUT R92, R0.reuse, 0x8, RZ, 0xfc, !PT ;  /* 0x00000008005c7812 */ /* 0x040fe400078efcff */
[C---:B------:R-:W-:Y:S01]  /*10b0*/  LOP3.LUT R94, R0.reuse, 0xc, RZ, 0xfc, !PT ;  /* 0x0000000c005e7812 */ /* 0x040fe200078efcff */
[----:B------:R-:W-:Y:S01]  /*10c0*/  IMAD.MOV R14, RZ, RZ, -R14 ;  /* 0x000000ffff0e7224 */ /* 0x000fe200078e0a0e */
[C---:B------:R-:W-:Y:S01]  /*10d0*/  LOP3.LUT R252, R0.reuse, 0x76, RZ, 0xfc, !PT ;  /* 0x0000007600fc7812 */ /* 0x040fe200078efcff */
[----:B------:R-:W-:Y:S01]  /*10e0*/  IMAD.MOV R17, RZ, RZ, -R11 ;  /* 0x000000ffff117224 */ /* 0x000fe200078e0a0b */
[----:B------:R-:W-:Y:S01]  /*10f0*/  LOP3.LUT R251, R0, 0x74, RZ, 0xfc, !PT ;  /* 0x0000007400fb7812 */ /* 0x000fe200078efcff */
[----:B------:R-:W-:Y:S01]  /*1100*/  IMAD R15, R6, R14, R15 ;  /* 0x0000000e060f7224 */ /* 0x000fe200078e020f */
[----:B------:R-:W-:Y:S01]  /*1110*/  LOP3.LUT R250, R0, 0x72, RZ, 0xfc, !PT ;  /* 0x0000007200fa7812 */ /* 0x000fe200078efcff */
[----:B------:R-:W-:Y:S01]  /*1120*/  @!P1 IMAD.IADD R10, R10, 0x1, -R6 ;  /* 0x000000010a0a9824 */ /* 0x000fe200078e0a06 */
[----:B------:R-:W-:Y:S01]  /*1130*/  ISETP.GE.AND P1, PT, R20, RZ, PT ;  /* 0x000000ff1400720c */ /* 0x000fe20003f26270 */
[----:B------:R-:W-:Y:S01]  /*1140*/  IMAD R14, R6, R17, R16 ;  /* 0x00000011060e7224 */ /* 0x000fe200078e0210 */
[----:B------:R-:W-:Y:S01]  /*1150*/  IABS R20, R25 ;  /* 0x0000001900147213 */ /* 0x000fe20000000000 */
[----:B------:R-:W-:Y:S01]  /*1160*/  @!P5 IMAD.IADD R13, R13, 0x1, -R6 ;  /* 0x000000010d0dd824 */ /* 0x000fe200078e0a06 */
[----:B------:R-:W-:Y:S01]  /*1170*/  LOP3.LUT R249, R0, 0x70, RZ, 0xfc, !PT ;  /* 0x0000007000f97812 */ /* 0x000fe200078efcff */
[----:B------:R-:W-:Y:S01]  /*1180*/  @!P4 IMAD.MOV R9, RZ, RZ, -R9 ;  /* 0x000000ffff09c224 */ /* 0x000fe200078e0a09 */
[C---:B------:R-:W-:Y:S01]  /*1190*/  ISETP.GT.U32.AND P4, PT, R6.reuse, R12, PT ;  /* 0x0000000c0600720c */ /* 0x040fe20003f84070 */
[----:B------:R-:W-:Y:S01]  /*11a0*/  @!P0 IMAD.MOV R10, RZ, RZ, -R10 ;  /* 0x000000ffff0a8224 */ /* 0x000fe200078e0a0a */
[C---:B------:R-:W-:Y:S01]  /*11b0*/  ISETP.GT.U32.AND P0, PT, R6.reuse, R14, PT ;  /* 0x0000000e0600720c */ /* 0x040fe20003f04070 */
[----:B------:R-:W-:Y:S01]  /*11c0*/  IMAD.HI.U32 R16, R7, R19, RZ ;  /* 0x0000001307107227 */ /* 0x000fe200078e00ff */
[----:B------:R-:W-:-:S02]  /*11d0*/  ISETP.GT.U32.AND P5, PT, R6, R13, PT ;  /* 0x0000000d0600720c */ /* 0x000fc40003fa4070 */
[C---:B------:R-:W-:Y:S01]  /*11e0*/  LOP3.LUT R248, R0.reuse, 0x6c, RZ, 0xfc, !PT ;  /* 0x0000006c00f87812 */ /* 0x040fe200078efcff */
[----:B------:R-:W-:Y:S01]  /*11f0*/  IMAD.MOV R16, RZ, RZ, -R16 ;  /* 0x000000ffff107224 */ /* 0x000fe200078e0a10 */
[C---:B------:R-:W-:Y:S01]  /*1200*/  LOP3.LUT R247, R0.reuse, 0x6a, RZ, 0xfc, !PT ;  /* 0x0000006a00f77812 */ /* 0x040fe200078efcff */
[----:B------:R-:W-:Y:S01]  /*1210*/  IMAD.HI.U32 R11, R7, R18, RZ ;  /* 0x00000012070b7227 */ /* 0x000fe200078e00ff */
[C---:B------:R-:W-:Y:S02]  /*1220*/  LOP3.LUT R246, R0.reuse, 0x68, RZ, 0xfc, !PT ;  /* 0x0000006800f67812 */ /* 0x040fe400078efcff */
[----:B------:R-:W-:Y:S01]  /*1230*/  LOP3.LUT R245, R0, 0x66, RZ, 0xfc, !PT ;  /* 0x0000006600f57812 */ /* 0x000fe200078efcff */
[--C-:B------:R-:W-:Y:S01]  /*1240*/  @!P4 IMAD.IADD R12, R12, 0x1, -R6.reuse ;  /* 0x000000010c0cc824 */ /* 0x100fe200078e0a06 */
[----:B------:R-:W-:Y:S01]  /*1250*/  LOP3.LUT R90, R0, 0x4, RZ, 0xfc, !PT ;  /* 0x00000004005a7812 */ /* 0x000fe200078efcff */
[----:B------:R-:W-:Y:S01]  /*1260*/  IMAD R16, R6, R16, R19 ;  /* 0x0000001006107224 */ /* 0x000fe200078e0213 */
[----:B------:R-:W-:Y:S01]  /*1270*/  IABS R19, R24 ;  /* 0x0000001800137213 */ /* 0x000fe20000000000 */
[--C-:B------:R-:W-:Y:S01]  /*1280*/  @!P0 IMAD.IADD R14, R14, 0x1, -R6.reuse ;  /* 0x000000010e0e8824 */ /* 0x100fe200078e0a06 */
[C---:B------:R-:W-:Y:S01]  /*1290*/  ISETP.GT.U32.AND P4, PT, R6.reuse, R12, PT ;  /* 0x0000000c0600720c */ /* 0x040fe20003f84070 */
[----:B------:R-:W-:Y:S01]  /*12a0*/  @!P5 IMAD.IADD R13, R13, 0x1, -R6 ;  /* 0x000000010d0dd824 */ /* 0x000fe200078e0a06 */
[C---:B------:R-:W-:Y:S01]  /*12b0*/  ISETP.GT.U32.AND P5, PT, R6.reuse, R15, PT ;  /* 0x0000000f0600720c */ /* 0x040fe20003fa4070 */
[----:B------:R-:W-:Y:S01]  /*12c0*/  IMAD.MOV R17, RZ, RZ, -R11 ;  /* 0x000000ffff117224 */ /* 0x000fe200078e0a0b */
[----:B------:R-:W-:Y:S01]  /*12d0*/  ISETP.GT.U32.AND P0, PT, R6, R14, PT ;  /* 0x0000000e0600720c */ /* 0x000fe20003f04070 */
[----:B------:R-:W-:-:S02]  /*12e0*/  IMAD.MOV.U32 R11, RZ, RZ, R13 ;  /* 0x000000ffff0b7224 */ /* 0x000fc400078e000d */
[----:B------:R-:W-:-:S04]  /*12f0*/  IMAD.HI.U32 R13, R7, R19, RZ ;  /* 0x00000013070d7227 */ /* 0x000fc800078e00ff */
[----:B------:R-:W-:Y:S02]  /*1300*/  IMAD.MOV R13, RZ, RZ, -R13 ;  /* 0x000000ffff0d7224 */ /* 0x000fe400078e0a0d */
[C---:B------:R-:W-:Y:S02]  /*1310*/  IMAD R17, R6.reuse, R17, R18 ;  /* 0x0000001106117224 */ /* 0x040fe400078e0212 */
[----:B------:R-:W-:Y:S02]  /*1320*/  IMAD R19, R6, R13, R19 ;  /* 0x0000000d06137224 */ /* 0x000fe400078e0213 */
[--C-:B------:R-:W-:Y:S01]  /*1330*/  @!P4 IMAD.IADD R12, R12, 0x1, -R6.reuse ;  /* 0x000000010c0cc824 */ /* 0x100fe200078e0a06 */
[----:B------:R-:W-:Y:S01]  /*1340*/  ISETP.GT.U32.AND P4, PT, R6, R17, PT ;  /* 0x000000110600720c */ /* 0x000fe20003f84070 */
[--C-:B------:R-:W-:Y:S01]  /*1350*/  @!P0 IMAD.IADD R14, R14, 0x1, -R6.reuse ;  /* 0x000000010e0e8824 */ /* 0x100fe200078e0a06 */
[----:B------:R-:W-:Y:S01]  /*1360*/  ISETP.GT.U32.AND P0, PT, R6, R19, PT ;  /* 0x000000130600720c */ /* 0x000fe20003f04070 */
[----:B------:R-:W-:Y:S01]  /*1370*/  @!P5 IMAD.IADD R15, R15, 0x1, -R6 ;  /* 0x000000010f0fd824 */ /* 0x000fe200078e0a06 */
[----:B------:R-:W-:Y:S01]  /*1380*/  @!P6 IADD3 R12, -R12, RZ, RZ ;  /* 0x000000ff0c0ce210 */ /* 0x000fe20007ffe1ff */
[----:B------:R-:W-:Y:S01]  /*1390*/  IMAD.HI.U32 R18, R7, R20, RZ ;  /* 0x0000001407127227 */ /* 0x000fe200078e00ff */
[----:B------:R-:W-:-:S02]  /*13a0*/  ISETP.GT.U32.AND P6, PT, R6, R16, PT ;  /* 0x000000100600720c */ /* 0x000fc40003fc4070 */
[C---:B------:R-:W-:Y:S01]  /*13b0*/  ISETP.GT.U32.AND P5, PT, R6.reuse, R15, PT ;  /* 0x0000000f0600720c */ /* 0x040fe20003fa4070 */
[----:B------:R-:W-:Y:S01]  /*13c0*/  @!P2 IMAD.MOV R11, RZ, RZ, -R11 ;  /* 0x000000ffff0ba224 */ /* 0x000fe200078e0a0b */
[----:B------:R-:W-:Y:S01]  /*13d0*/  ISETP.GE.AND P2, PT, R21, RZ, PT ;  /* 0x000000ff1500720c */ /* 0x000fe20003f46270 */
[----:B------:R-:W-:Y:S02]  /*13e0*/  IMAD.MOV R21, RZ, RZ, -R18 ;  /* 0x000000ffff157224 */ /* 0x000fe400078e0a12 */
[--C-:B------:R-:W-:Y:S02]  /*13f0*/  @!P4 IMAD.IADD R17, R17, 0x1, -R6.reuse ;  /* 0x000000011111c824 */ /* 0x100fe400078e0a06 */
[----:B------:R-:W-:Y:S02]  /*1400*/  @!P0 IMAD.IADD R19, R19, 0x1, -R6 ;  /* 0x0000000113138824 */ /* 0x000fe400078e0a06 */
[C---:B------:R-:W-:Y:S01]  /*1410*/  IMAD R18, R6.reuse, R21, R20 ;  /* 0x0000001506127224 */ /* 0x040fe200078e0214 */
[----:B------:R-:W-:Y:S01]  /*1420*/  ISETP.GT.U32.AND P4, PT, R6, R17, PT ;  /* 0x000000110600720c */ /* 0x000fe20003f84070 */
[--C-:B------:R-:W-:Y:S01]  /*1430*/  @!P6 IMAD.IADD R16, R16, 0x1, -R6.reuse ;  /* 0x000000011010e824 */ /* 0x100fe200078e0a06 */
[----:B------:R-:W-:Y:S01]  /*1440*/  ISETP.GT.U32.AND P0, PT, R6, R19, PT ;  /* 0x000000130600720c */ /* 0x000fe20003f04070 */
[----:B------:R-:W-:Y:S01]  /*1450*/  @!P5 IMAD.IADD R15, R15, 0x1, -R6 ;  /* 0x000000010f0fd824 */ /* 0x000fe200078e0a06 */
[----:B------:R-:W-:Y:S01]  /*1460*/  ISETP.GE.AND P6, PT, R24, RZ, PT ;  /* 0x000000ff1800720c */ /* 0x000fe20003fc6270 */
[----:B------:R-:W-:Y:S01]  /*1470*/  VIADD R20, R2, 0x33 ;  /* 0x0000003302147836 */ /* 0x000fe20000000000 */
[----:B------:R-:W-:Y:S01]  /*1480*/  ISETP.GE.AND P5, PT, R23, RZ, PT ;  /* 0x000000ff1700720c */ /* 0x000fe20003fa6270 */
[----:B------:R-:W-:-:S02]  /*1490*/  IMAD.MOV.U32 R13, RZ, RZ, R15 ;  /* 0x000000ffff0d7224 */ /* 0x000fc400078e000f */
[----:B------:R-:W-:-:S04]  /*14a0*/  IMAD.HI.U32 R15, R7, R22, RZ ;  /* 0x00000016070f7227 */ /* 0x000fc800078e00ff */
[----:B------:R-:W-:Y:S01]  /*14b0*/  @!P3 IMAD.MOV R13, RZ, RZ, -R13 ;  /* 0x000000ffff0db224 */ /* 0x000fe200078e0a0d */
[----:B------:R-:W-:Y:S01]  /*14c0*/  ISETP.GT.U32.AND P3, PT, R6, R16, PT ;  /* 0x000000100600720c */ /* 0x000fe20003f64070 */
[----:B------:R-:W-:Y:S02]  /*14d0*/  IMAD.MOV R15, RZ, RZ, -R15 ;  /* 0x000000ffff0f7224 */ /* 0x000fe400078e0a0f */
[--C-:B------:R-:W-:Y:S01]  /*14e0*/  @!P4 IMAD.IADD R17, R17, 0x1, -R6.reuse ;  /* 0x000000011111c824 */ /* 0x100fe200078e0a06 */
[----:B------:R-:W-:Y:S01]  /*14f0*/  ISETP.GE.AND P4, PT, R26, RZ, PT ;  /* 0x000000ff1a00720c */ /* 0x000fe20003f86270 */
[----:B------:R-:W-:Y:S01]  /*1500*/  @!P0 IMAD.IADD R19, R19, 0x1, -R6 ;  /* 0x0000000113138824 */ /* 0x000fe200078e0a06 */
[----:B------:R-:W-:Y:S01]  /*1510*/  IABS R26, R29 ;  /* 0x0000001d001a7213 */ /* 0x000fe20000000000 */
[----:B------:R-:W-:Y:S02]  /*1520*/  IMAD R21, R6, R15, R22 ;  /* 0x0000000f06157224 */ /* 0x000fe400078e0216 */
[----:B------:R-:W-:-:S02]  /*1530*/  IMAD.MOV.U32 R15, RZ, RZ, R17 ;  /* 0x000000ffff0f7224 */ /* 0x000fc400078e0011 */
[----:B------:R-:W-:Y:S02]  /*1540*/  IMAD.MOV.U32 R17, RZ, RZ, R19 ;  /* 0x000000ffff117224 */ /* 0x000fe400078e0013 */
[----:B------:R-:W-:Y:S01]  /*1550*/  @!P3 IMAD.IADD R16, R16, 0x1, -R6 ;  /* 0x000000011010b824 */ /* 0x000fe200078e0a06 */
[C---:B------:R-:W-:Y:S01]  /*1560*/  ISETP.GT.U32.AND P3, PT, R6.reuse, R18, PT ;  /* 0x000000120600720c */ /* 0x040fe20003f64070 */
[----:B------:R-:W-:Y:S01]  /*1570*/  @!P6 IMAD.MOV R17, RZ, RZ, -R17 ;  /* 0x000000ffff11e224 */ /* 0x000fe200078e0a11 */
[----:B------:R-:W-:Y:S01]  /*1580*/  ISETP.GT.U32.AND P6, PT, R6, R21, PT ;  /* 0x000000150600720c */ /* 0x000fe20003fc4070 */
[----:B------:R-:W-:Y:S01]  /*1590*/  @!P2 IMAD.MOV R15, RZ, RZ, -R15 ;  /* 0x000000ffff0fa224 */ /* 0x000fe200078e0a0f */
[----:B------:R-:W-:Y:S01]  /*15a0*/  ISETP.GE.AND P2, PT, R20, RZ, PT ;  /* 0x000000ff1400720c */ /* 0x000fe20003f46270 */
[C---:B------:R-:W-:Y:S01]  /*15b0*/  VIADD R22, R2.reuse, 0x32 ;  /* 0x0000003202167836 */ /* 0x040fe20000000000 */
[----:B------:R-:W-:Y:S01]  /*15c0*/  IABS R20, R20 ;  /* 0x0000001400147213 */ /* 0x000fe20000000000 */
[----:B------:R-:W-:Y:S01]  /*15d0*/  VIADD R23, R2, 0x31 ;  /* 0x0000003102177836 */ /* 0x000fe20000000000 */
[----:B------:R-:W-:Y:S01]  /*15e0*/  @!P5 IADD3 R16, -R16, RZ, RZ ;  /* 0x000000ff1010d210 */ /* 0x000fe20007ffe1ff */
[----:B------:R-:W-:Y:S01]  /*15f0*/  @!P1 IMAD.MOV R14, RZ, RZ, -R14 ;  /* 0x000000ffff0e9224 */ /* 0x000fe200078e0a0e */
[----:B------:R-:W-:Y:S01]  /*1600*/  ISETP.GE.AND P5, PT, R22, RZ, PT ;  /* 0x000000ff1600720c */ /* 0x000fe20003fa6270 */
[----:B------:R-:W-:Y:S01]  /*1610*/  IMAD.HI.U32 R19, R7, R20, RZ ;  /* 0x0000001407137227 */ /* 0x000fe200078e00ff */
[----:B------:R-:W-:-:S02]  /*1620*/  IABS R22, R22 ;  /* 0x0000001600167213 */ /* 0x000fc40000000000 */
[----:B------:R-:W-:Y:S01]  /*1630*/  ISETP.GE.AND P1, PT, R25, RZ, PT ;  /* 0x000000ff1900720c */ /* 0x000fe20003f26270 */
[----:B------:R-:W-:Y:S01]  /*1640*/  IMAD.MOV R19, RZ, RZ, -R19 ;  /* 0x000000ffff137224 */ /* 0x000fe200078e0a13 */
[----:B------:R-:W-:Y:S01]  /*1650*/  ISETP.GE.AND P0, PT, R23, RZ, PT ;  /* 0x000000ff1700720c */ /* 0x000fe20003f06270 */
[----:B------:R-:W-:Y:S01]  /*1660*/  @!P6 IMAD.IADD R21, R21, 0x1, -R6 ;  /* 0x000000011515e824 */ /* 0x000fe200078e0a06 */
[----:B------:R-:W-:Y:S01]  /*1670*/  IABS R25, R23 ;  /* 0x0000001700197213 */ /* 0x000fe20000000000 */
[----:B------:R-:W-:Y:S02]  /*1680*/  IMAD.MOV.U32 R23, RZ, RZ, R22 ;  /* 0x000000ffff177224 */ /* 0x000fe400078e0016 */
[C---:B------:R-:W-:Y:S01]  /*1690*/  IMAD R20, R6.reuse, R19, R20 ;  /* 0x0000001306147224 */ /* 0x040fe200078e0214 */
[----:B------:R-:W-:Y:S01]  /*16a0*/  ISETP.GT.U32.AND P6, PT, R6, R21, PT ;  /* 0x000000150600720c */ /* 0x000fe20003fc4070 */
[----:B------:R-:W-:-:S04]  /*16b0*/  IMAD.HI.U32 R19, R7, R23, RZ ;  /* 0x0000001707137227 */ /* 0x000fc800078e00ff */
[----:B------:R-:W-:Y:S02]  /*16c0*/  IMAD.MOV R24, RZ, RZ, -R19 ;  /* 0x000000ffff187224 */ /* 0x000fe400078e0a13 */
[----:B------:R-:W-:-:S04]  /*16d0*/  IMAD.HI.U32 R19, R7, R26, RZ ;  /* 0x0000001a07137227 */ /* 0x000fc800078e00ff */
[----:B------:R-:W-:-:S04]  /*16e0*/  IMAD.HI.U32 R22, R7, R25, RZ ;  /* 0x0000001907167227 */ /* 0x000fc800078e00ff */
[----:B------:R-:W-:Y:S01]  /*16f0*/  IMAD R23, R6, R24, R23 ;  /* 0x0000001806177224 */ /* 0x000fe200078e0217 */
[----:B------:R-:W-:Y:S01]  /*1700*/  IABS R24, R32 ;  /* 0x0000002000187213 */ /* 0x000fe20000000000 */
[----:B------:R-:W-:Y:S02]  /*1710*/  IMAD.MOV R27, RZ, RZ, -R19 ;  /* 0x000000ffff1b7224 */ /* 0x000fe400078e0a13 */
[----:B------:R-:W-:Y:S02]  /*1720*/  @!P3 IMAD.IADD R18, R18, 0x1, -R6 ;  /* 0x000000011212b824 */ /* 0x000fe400078e0a06 */
[----:B------:R-:W-:-:S03]  /*1730*/  IMAD.HI.U32 R19, R7, R28, RZ ;  /* 0x0000001c07137227 */ /* 0x000fc600078e00ff */
[C---:B------:R-:W-:Y:S01]  /*1740*/  ISETP.GT.U32.AND P3, PT, R6.reuse, R18, PT ;  /* 0x000000120600720c */ /* 0x040fe20003f64070 */
[----:B------:R-:W-:Y:S02]  /*1750*/  IMAD.MOV R22, RZ, RZ, -R22 ;  /* 0x000000ffff167224 */ /* 0x000fe400078e0a16 */
[----:B------:R-:W-:Y:S01]  /*1760*/  @!P6 IMAD.IADD R21, R21, 0x1, -R6 ;  /* 0x000000011515e824 */ /* 0x000fe200078e0a06 */
[C---:B------:R-:W-:Y:S01]  /*1770*/  ISETP.GT.U32.AND P6, PT, R6.reuse, R23, PT ;  /* 0x000000170600720c */ /* 0x040fe20003fc4070 */
[----:B------:R-:W-:Y:S02]  /*1780*/  IMAD.MOV R19, RZ, RZ, -R19 ;  /* 0x000000ffff137224 */ /* 0x000fe400078e0a13 */
[C---:B------:R-:W-:Y:S02]  /*1790*/  IMAD R22, R6.reuse, R22, R25 ;  /* 0x0000001606167224 */ /* 0x040fe400078e0219 */
[----:B------:R-:W-:Y:S02]  /*17a0*/  IMAD R25, R6, R27, R26 ;  /* 0x0000001b06197224 */ /* 0x000fe400078e021a */
[----:B------:R-:W-:-:S02]  /*17b0*/  IMAD.MOV.U32 R27, RZ, RZ, R24 ;  /* 0x000000ffff1b7224 */ /* 0x000fc400078e0018 */
[C---:B------:R-:W-:Y:S02]  /*17c0*/  IMAD R24, R6.reuse, R19, R28 ;  /* 0x0000001306187224 */ /* 0x040fe400078e021c */
[----:B------:R-:W-:Y:S01]  /*17d0*/  IMAD.MOV.U32 R19, RZ, RZ, R21 ;  /* 0x000000ffff137224 */ /* 0x000fe200078e0015 */
[----:B------:R-:W-:Y:S01]  /*17e0*/  IABS R21, R33 ;  /* 0x0000002100157213 */ /* 0x000fe20000000000 */
[--C-:B------:R-:W-:Y:S01]  /*17f0*/  @!P6 IMAD.IADD R23, R23, 0x1, -R6.reuse ;  /* 0x000000011717e824 */ /* 0x100fe200078e0a06 */
[C---:B------:R-:W-:Y:S01]  /*1800*/  ISETP.GT.U32.AND P6, PT, R6.reuse, R24, PT ;  /* 0x000000180600720c */ /* 0x040fe20003fc4070 */
[----:B------:R-:W-:Y:S01]  /*1810*/  @!P4 IMAD.MOV R19, RZ, RZ, -R19 ;  /* 0x000000ffff13c224 */ /* 0x000fe200078e0a13 */
[----:B------:R-:W-:Y:S01]  /*1820*/  ISETP.GT.U32.AND P4, PT, R6, R25, PT ;  /* 0x000000190600720c */ /* 0x000fe20003f84070 */
[----:B------:R-:W-:Y:S01]  /*1830*/  @!P3 IMAD.IADD R18, R18, 0x1, -R6 ;  /* 0x000000011212b824 */ /* 0x000fe200078e0a06 */
[----:B------:R-:W-:Y:S01]  /*1840*/  ISETP.GT.U32.AND P3, PT, R6, R20, PT ;  /* 0x000000140600720c */ /* 0x000fe20003f64070 */
[----:B------:R-:W-:-:S03]  /*1850*/  IMAD.HI.U32 R26, R7, R27, RZ ;  /* 0x0000001b071a7227 */ /* 0x000fc600078e00ff */
[----:B------:R-:W-:Y:S01]  /*1860*/  @!P1 IADD3 R18, -R18, RZ, RZ ;  /* 0x000000ff12129210 */ /* 0x000fe20007ffe1ff */
[----:B------:R-:W-:Y:S01]  /*1870*/  IMAD.MOV R26, RZ, RZ, -R26 ;  /* 0x000000ffff1a7224 */ /* 0x000fe200078e0a1a */
[----:B------:R-:W-:Y:S01]  /*1880*/  ISETP.GT.U32.AND P1, PT, R6, R22, PT ;  /* 0x000000160600720c */ /* 0x000fe20003f24070 */
[----:B------:R-:W-:-:S04]  /*1890*/  IMAD.HI.U32 R28, R7, R30, RZ ;  /* 0x0000001e071c7227 */ /* 0x000fc800078e00ff */
[--C-:B------:R-:W-:Y:S02]  /*18a0*/  @!P4 IMAD.IADD R25, R25, 0x1, -R6.reuse ;  /* 0x000000011919c824 */ /* 0x100fe400078e0a06 */
[----:B------:R-:W-:Y:S02]  /*18b0*/  IMAD R27, R6, R26, R27 ;  /* 0x0000001a061b7224 */ /* 0x000fe400078e021b */
[----:B------:R-:W-:Y:S02]  /*18c0*/  IMAD.MOV.U32 R26, RZ, RZ, R21 ;  /* 0x000000ffff1a7224 */ /* 0x000fe400078e0015 */
[--C-:B------:R-:W-:Y:S01]  /*18d0*/  @!P6 IMAD.IADD R24, R24, 0x1, -R6.reuse ;  /* 0x000000011818e824 */ /* 0x100fe200078e0a06 */
[----:B------:R-:W-:Y:S01]  /*18e0*/  ISETP.GT.U32.AND P6, PT, R6, R25, PT ;  /* 0x000000190600720c */ /* 0x000fe20003fc4070 */
[----:B------:R-:W-:Y:S02]  /*18f0*/  @!P3 IMAD.IADD R20, R20, 0x1, -R6 ;  /* 0x000000011414b824 */ /* 0x000fe400078e0a06 */
[----:B------:R-:W-:-:S03]  /*1900*/  IMAD.HI.U32 R21, R7, R26, RZ ;  /* 0x0000001a07157227 */ /* 0x000fc600078e00ff */
[----:B------:R-:W-:Y:S01]  /*1910*/  ISETP.GT.U32.AND P3, PT, R6, R20, PT ;  /* 0x000000140600720c */ /* 0x000fe20003f64070 */
[----:B------:R-:W-:Y:S02]  /*1920*/  IMAD.MOV R21, RZ, RZ, -R21 ;  /* 0x000000ffff157224 */ /* 0x000fe400078e0a15 */
[----:B------:R-:W-:Y:S01]  /*1930*/  @!P1 IMAD.IADD R22, R22, 0x1, -R6 ;  /* 0x0000000116169824 */ /* 0x000fe200078e0a06 */
[C---:B------:R-:W-:Y:S01]  /*1940*/  ISETP.GT.U32.AND P1, PT, R6.reuse, R23, PT ;  /* 0x000000170600720c */ /* 0x040fe20003f24070 */
[C---:B------:R-:W-:Y:S02]  /*1950*/  IMAD R26, R6.reuse, R21, R26 ;  /* 0x00000015061a7224 */ /* 0x040fe400078e021a */
[----:B------:R-:W-:Y:S01]  /*1960*/  @!P6 IMAD.IADD R25, R25, 0x1, -R6 ;  /* 0x000000011919e824 */ /* 0x000fe200078e0a06 */
[----:B------:R-:W-:Y:S01]  /*1970*/  ISETP.GT.U32.AND P4, PT, R6, R22, PT ;  /* 0x000000160600720c */ /* 0x000fe20003f84070 */
[----:B------:R-:W-:Y:S01]  /*1980*/  VIADD R60, R2, 0x6 ;  /* 0x00000006023c7836 */ /* 0x000fe20000000000 */
[----:B------:R-:W-:Y:S01]  /*1990*/  ISETP.GT.U32.AND P6, PT, R6, R26, PT ;  /* 0x0000001a0600720c */ /* 0x000fe20003fc4070 */
[----:B------:R-:W-:-:S02]  /*19a0*/  VIADD R64, R2, 0x4 ;  /* 0x0000000402407836 */ /* 0x000fc40000000000 */
[--C-:B------:R-:W-:Y:S01]  /*19b0*/  @!P3 IMAD.IADD R20, R20, 0x1, -R6.reuse ;  /* 0x000000011414b824 */ /* 0x100fe200078e0a06 */
[----:B------:R-:W-:Y:S01]  /*19c0*/  ISETP.GE.AND P3, PT, R29, RZ, PT ;  /* 0x000000ff1d00720c */ /* 0x000fe20003f66270 */
[----:B------:R-:W-:Y:S01]  /*19d0*/  VIADD R62, R2, 0x5 ;  /* 0x00000005023e7836 */ /* 0x000fe20000000000 */
[----:B------:R-:W-:Y:S01]  /*19e0*/  IABS R29, R34 ;  /* 0x00000022001d7213 */ /* 0x000fe20000000000 */
[----:B------:R-:W-:Y:S01]  /*19f0*/  @!P1 IMAD.IADD R23, R23, 0x1, -R6 ;  /* 0x0000000117179824 */ /* 0x000fe200078e0a06 */
[C---:B------:R-:W-:Y:S01]  /*1a00*/  ISETP.GT.U32.AND P1, PT, R6.reuse, R27, PT ;  /* 0x0000001b0600720c */ /* 0x040fe20003f24070 */
[----:B------:R-:W-:Y:S01]  /*1a10*/  @!P2 IMAD.MOV R20, RZ, RZ, -R20 ;  /* 0x000000ffff14a224 */ /* 0x000fe200078e0a14 */
[----:B------:R-:W-:Y:S01]  /*1a20*/  ISETP.GT.U32.AND P2, PT, R6, R24, PT ;  /* 0x000000180600720c */ /* 0x000fe20003f44070 */
[--C-:B------:R-:W-:Y:S01]  /*1a30*/  @!P4 IMAD.IADD R22, R22, 0x1, -R6.reuse ;  /* 0x000000011616c824 */ /* 0x100fe200078e0a06 */
[----:B------:R-:W-:Y:S01]  /*1a40*/  ISETP.GE.AND P4, PT, R31, RZ, PT ;  /* 0x000000ff1f00720c */ /* 0x000fe20003f86270 */
[----:B------:R-:W-:Y:S01]  /*1a50*/  @!P6 IMAD.IADD R26, R26, 0x1, -R6 ;  /* 0x000000011a1ae824 */ /* 0x000fe200078e0a06 */
[----:B------:R-:W-:Y:S01]  /*1a60*/  IABS R91, R60 ;  /* 0x0000003c005b7213 */ /* 0x000fe20000000000 */
[----:B------:R-:W-:Y:S01]  /*1a70*/  IMAD.HI.U32 R21, R7, R29, RZ ;  /* 0x0000001d07157227 */ /* 0x000fe200078e00ff */
[----:B------:R-:W-:-:S02]  /*1a80*/  IABS R95, R64 ;  /* 0x00000040005f7213 */ /* 0x000fc40000000000 */
[----:B------:R-:W-:Y:S01]  /*1a90*/  IABS R93, R62 ;  /* 0x0000003e005d7213 */ /* 0x000fe20000000000 */
[----:B------:R-:W-:Y:S01]  /*1aa0*/  @!P0 IMAD.MOV R22, RZ, RZ, -R22 ;  /* 0x000000ffff168224 */ /* 0x000fe200078e0a16 */
[----:B------:R-:W-:Y:S01]  /*1ab0*/  ISETP.GT.U32.AND P0, PT, R6, R26, PT ;  /* 0x0000001a0600720c */ /* 0x000fe20003f04070 */
[----:B------:R-:W-:Y:S02]  /*1ac0*/  IMAD.MOV R21, RZ, RZ, -R21 ;  /* 0x000000ffff157224 */ /* 0x000fe400078e0a15 */
[--C-:B------:R-:W-:Y:S01]  /*1ad0*/  @!P1 IMAD.IADD R27, R27, 0x1, -R6.reuse ;  /* 0x000000011b1b9824 */ /* 0x100fe200078e0a06 */
[----:B------:R-:W-:Y:S01]  /*1ae0*/  ISETP.GE.AND P1, PT, R33, RZ, PT ;  /* 0x000000ff2100720c */ /* 0x000fe20003f26270 */
[----:B------:R-:W-:Y:S01]  /*1af0*/  @!P2 IMAD.IADD R24, R24, 0x1, -R6 ;  /* 0x000000011818a824 */ /* 0x000fe200078e0a06 */
[----:B------:R-:W-:Y:S01]  /*1b00*/  ISETP.GE.AND P2, PT, R32, RZ, PT ;  /* 0x000000ff2000720c */ /* 0x000fe20003f46270 */
[----:B------:R-:W-:Y:S01]  /*1b10*/  IMAD.MOV R31, RZ, RZ, -R28 ;  /* 0x000000ffff1f7224 */ /* 0x000fe200078e0a1c */
[----:B------:R-:W-:Y:S01]  /*1b20*/  IADD3 R33, R2, 0x2a, RZ ;  /* 0x0000002a02217810 */ /* 0x000fe20007ffe0ff */
[C---:B------:R-:W-:Y:S01]  /*1b30*/  IMAD R29, R6.reuse, R21, R29 ;  /* 0x00000015061d7224 */ /* 0x040fe200078e021d */
[----:B------:R-:W-:Y:S01]  /*1b40*/  IABS R32, R36 ;  /* 0x0000002400207213 */ /* 0x000fe20000000000 */
[----:B------:R-:W-:Y:S01]  /*1b50*/  IMAD.MOV.U32 R21, RZ, RZ, R23 ;  /* 0x000000ffff157224 */ /* 0x000fe200078e0017 */
[C---:B------:R-:W-:Y:S01]  /*1b60*/  ISETP.GT.U32.AND P6, PT, R6.reuse, R27, PT ;  /* 0x0000001b0600720c */ /* 0x040fe20003fc4070 */
[C---:B------:R-:W-:Y:S01]  /*1b70*/  IMAD R28, R6.reuse, R31, R30 ;  /* 0x0000001f061c7224 */ /* 0x040fe200078e021e */
[----:B------:R-:W-:Y:S01]  /*1b80*/  IABS R31, R33 ;  /* 0x00000021001f7213 */ /* 0x000fe20000000000 */
[----:B------:R-:W-:Y:S01]  /*1b90*/  @!P5 IMAD.MOV R21, RZ, RZ, -R21 ;  /* 0x000000ffff15d224 */ /* 0x000fe200078e0a15 */
[----:B------:R-:W-:Y:S01]  /*1ba0*/  ISETP.GT.U32.AND P5, PT, R6, R29, PT ;  /* 0x0000001d0600720c */ /* 0x000fe20003fa4070 */
[----:B------:R-:W-:-:S04]  /*1bb0*/  IMAD.HI.U32 R30, R7, R32, RZ ;  /* 0x00000020071e7227 */ /* 0x000fc800078e00ff */
[----:B------:R-:W-:Y:S01]  /*1bc0*/  @!P4 IMAD.MOV R24, RZ, RZ, -R24 ;  /* 0x000000ffff18c224 */ /* 0x000fe200078e0a18 */
[----:B------:R-:W-:Y:S01]  /*1bd0*/  ISETP.GT.U32.AND P4, PT, R6, R28, PT ;  /* 0x0000001c0600720c */ /* 0x000fe20003f84070 */
[----:B------:R-:W-:Y:S01]  /*1be0*/  @!P0 IMAD.IADD R26, R26, 0x1, -R6 ;  /* 0x000000011a1a8824 */ /* 0x000fe200078e0a06 */
[----:B------:R-:W-:Y:S01]  /*1bf0*/  ISETP.GE.AND P0, PT, R33, RZ, PT ;  /* 0x000000ff2100720c */ /* 0x000fe20003f06270 */
[----:B------:R-:W-:Y:S02]  /*1c00*/  IMAD.MOV.U32 R23, RZ, RZ, R25 ;  /* 0x000000ffff177224 */ /* 0x000fe400078e0019 */
[----:B------:R-:W-:Y:S01]  /*1c10*/  IMAD.HI.U32 R25, R7, R31, RZ ;  /* 0x0000001f07197227 */ /* 0x000fe200078e00ff */
[----:B------:R-:W-:-:S03]  /*1c20*/  @!P1 IADD3 R26, -R26, RZ, RZ ;  /* 0x000000ff1a1a9210 */ /* 0x000fc60007ffe1ff */
[----:B------:R-:W-:Y:S02]  /*1c30*/  IMAD.MOV R33, RZ, RZ, -R30 ;  /* 0x000000ffff217224 */ /* 0x000fe400078e0a1e */
[----:B------:R-:W-:Y:S02]  /*1c40*/  IMAD.MOV R25, RZ, RZ, -R25 ;  /* 0x000000ffff197224 */ /* 0x000fe400078e0a19 */
[C---:B------:R-:W-:Y:S02]  /*1c50*/  IMAD R30, R6.reuse, R33, R32 ;  /* 0x00000021061e7224 */ /* 0x040fe400078e0220 */
[----:B------:R-:W-:Y:S01]  /*1c60*/  @!P6 IMAD.IADD R27, R27, 0x1, -R6 ;  /* 0x000000011b1be824 */ /* 0x000fe200078e0a06 */
[----:B------:R-:W-:Y:S01]  /*1c70*/  ISETP.GE.AND P6, PT, R35, RZ, PT ;  /* 0x000000ff2300720c */ /* 0x000fe20003fc6270 */
[C---:B------:R-:W-:Y:S01]  /*1c80*/  IMAD R31, R6.reuse, R25, R31 ;  /* 0x00000019061f7224 */ /* 0x040fe200078e021f */
[----:B------:R-:W-:Y:S01]  /*1c90*/  ISETP.GT.U32.AND P1, PT, R6, R30, PT ;  /* 0x0000001e0600720c */ /* 0x000fe20003f24070 */
[----:B------:R-:W-:-:S02]  /*1ca0*/  VIADD R35, R2, 0x28 ;  /* 0x0000002802237836 */ /* 0x000fc40000000000 */
[----:B------:R-:W-:Y:S02]  /*1cb0*/  IMAD.MOV.U32 R25, RZ, RZ, R27 ;  /* 0x000000ffff197224 */ /* 0x000fe400078e001b */
[--C-:B------:R-:W-:Y:S02]  /*1cc0*/  @!P5 IMAD.IADD R29, R29, 0x1, -R6.reuse ;  /* 0x000000011d1dd824 */ /* 0x100fe400078e0a06 */
[----:B------:R-:W-:Y:S01]  /*1cd0*/  @!P3 IMAD.MOV R23, RZ, RZ, -R23 ;  /* 0x000000ffff17b224 */ /* 0x000fe200078e0a17 */
[----:B------:R-:W-:Y:S01]  /*1ce0*/  ISETP.GE.AND P3, PT, R34, RZ, PT ;  /* 0x000000ff2200720c */ /* 0x000fe20003f66270 */
[--C-:B------:R-:W-:Y:S01]  /*1cf0*/  @!P4 IMAD.IADD R28, R28, 0x1, -R6.reuse ;  /* 0x000000011c1cc824 */ /* 0x100fe200078e0a06 */
[----:B------:R-:W-:Y:S01]  /*1d00*/  IABS R34, R35 ;  /* 0x0000002300227213 */ /* 0x000fe20000000000 */
[----:B------:R-:W-:Y:S01]  /*1d10*/  @!P2 IMAD.MOV R25, RZ, RZ, -R25 ;  /* 0x000000ffff19a224 */ /* 0x000fe200078e0a19 */
[----:B------:R-:W-:Y:S01]  /*1d20*/  ISETP.GT.U32.AND P2, PT, R6, R31, PT ;  /* 0x0000001f0600720c */ /* 0x000fe20003f44070 */
[----:B------:R-:W-:Y:S01]  /*1d30*/  @!P1 IMAD.IADD R30, R30, 0x1, -R6 ;  /* 0x000000011e1e9824 */ /* 0x000fe200078e0a06 */
[C---:B------:R-:W-:Y:S01]  /*1d40*/  ISETP.GT.U32.AND P5, PT, R6.reuse, R29, PT ;  /* 0x0000001d0600720c */ /* 0x040fe20003fa4070 */
[----:B------:R-:W-:Y:S01]  /*1d50*/  IMAD.MOV.U32 R33, RZ, RZ, R34 ;  /* 0x000000ffff217224 */ /* 0x000fe200078e0022 */
[----:B------:R-:W-:Y:S01]  /*1d60*/  ISETP.GT.U32.AND P4, PT, R6, R28, PT ;  /* 0x0000001c0600720c */ /* 0x000fe20003f84070 */
[----:B------:R-:W-:Y:S01]  /*1d70*/  VIADD R66, R2, 0x1 ;  /* 0x0000000102427836 */ /* 0x000fe20000000000 */
[----:B------:R-:W-:Y:S01]  /*1d80*/  IABS R34, R37 ;  /* 0x0000002500227213 */ /* 0x000fe20000000000 */
[----:B------:R-:W-:Y:S01]  /*1d90*/  IMAD.HI.U32 R27, R7, R33, RZ ;  /* 0x00000021071b7227 */ /* 0x000fe200078e00ff */
[----:B------:R-:W-:-:S02]  /*1da0*/  ISETP.GT.U32.AND P1, PT, R6, R30, PT ;  /* 0x0000001e0600720c */ /* 0x000fc40003f24070 */
[----:B------:R-:W-:Y:S01]  /*1db0*/  IABS R101, R66 ;  /* 0x0000004200657213 */ /* 0x000fe20000000000 */
[----:B------:R-:W-:Y:S02]  /*1dc0*/  IMAD.MOV R27, RZ, RZ, -R27 ;  /* 0x000000ffff1b7224 */ /* 0x000fe400078e0a1b */
[--C-:B------:R-:W-:Y:S02]  /*1dd0*/  @!P2 IMAD.IADD R31, R31, 0x1, -R6.reuse ;  /* 0x000000011f1fa824 */ /* 0x100fe400078e0a06 */
[--C-:B------:R-:W-:Y:S01]  /*1de0*/  @!P5 IMAD.IADD R29, R29, 0x1, -R6.reuse ;  /* 0x000000011d1dd824 */ /* 0x100fe200078e0a06 */
[----:B------:R-:W-:Y:S01]  /*1df0*/  ISETP.GE.AND P5, PT, R36, RZ, PT ;  /* 0x000000ff2400720c */ /* 0x000fe20003fa6270 */
[----:B------:R-:W-:Y:S01]  /*1e00*/  IMAD.HI.U32 R32, R7, R34, RZ ;  /* 0x0000002207207227 */ /* 0x000fe200078e00ff */
[----:B------:R-:W-:Y:S02]  /*1e10*/  ISETP.GT.U32.AND P2, PT, R6, R31, PT ;  /* 0x0000001f0600720c */ /* 0x000fe40003f44070 */
[----:B------:R-:W-:Y:S01]  /*1e20*/  IABS R36, R38 ;  /* 0x0000002600247213 */ /* 0x000fe20000000000 */
[----:B------:R-:W-:Y:S01]  /*1e30*/  @!P4 IMAD.IADD R28, R28, 0x1, -R6 ;  /* 0x000000011c1cc824 */ /* 0x000fe200078e0a06 */
[----:B------:R-:W-:Y:S01]  /*1e40*/  ISETP.GE.AND P4, PT, R35, RZ, PT ;  /* 0x000000ff2300720c */ /* 0x000fe20003f86270 */
[----:B------:R-:W-:-:S02]  /*1e50*/  IMAD R33, R6, R27, R33 ;  /* 0x0000001b06217224 */ /* 0x000fc400078e0221 */
[----:B------:R-:W-:Y:S02]  /*1e60*/  IMAD.MOV.U32 R27, RZ, RZ, R29 ;  /* 0x000000ffff1b7224 */ /* 0x000fe400078e001d */
[----:B------:R-:W-:Y:S02]  /*1e70*/  IMAD.MOV R35, RZ, RZ, -R32 ;  /* 0x000000ffff237224 */ /* 0x000fe400078e0a20 */
[----:B------:R-:W-:Y:S01]  /*1e80*/  @!P3 IMAD.MOV R27, RZ, RZ, -R27 ;  /* 0x000000ffff1bb224 */ /* 0x000fe200078e0a1b */
[C---:B------:R-:W-:Y:S01]  /*1e90*/  ISETP.GT.U32.AND P3, PT, R6.reuse, R33, PT ;  /* 0x000000210600720c */ /* 0x040fe20003f64070 */
[----:B------:R-:W-:Y:S02]  /*1ea0*/  IMAD R32, R6, R35, R34 ;  /* 0x0000002306207224 */ /* 0x000fe400078e0222 */
[----:B------:R-:W-:-:S04]  /*1eb0*/  IMAD.HI.U32 R29, R7, R36, RZ ;  /* 0x00000024071d7227 */ /* 0x000fc800078e00ff */
[--C-:B------:R-:W-:Y:S01]  /*1ec0*/  @!P1 IMAD.IADD R30, R30, 0x1, -R6.reuse ;  /* 0x000000011e1e9824 */ /* 0x100fe200078e0a06 */
[----:B------:R-:W-:Y:S01]  /*1ed0*/  ISETP.GT.U32.AND P1, PT, R6, R32, PT ;  /* 0x000000200600720c */ /* 0x000fe20003f24070 */
[----:B------:R-:W-:Y:S02]  /*1ee0*/  IMAD.MOV R29, RZ, RZ, -R29 ;  /* 0x000000ffff1d7224 */ /* 0x000fe400078e0a1d */
[----:B------:R-:W-:Y:S01]  /*1ef0*/  @!P2 IMAD.IADD R31, R31, 0x1, -R6 ;  /* 0x000000011f1fa824 */ /* 0x000fe200078e0a06 */
[----:B------:R-:W-:Y:S01]  /*1f00*/  ISETP.GE.AND P2, PT, R38, RZ, PT ;  /* 0x000000ff2600720c */ /* 0x000fe20003f46270 */
[----:B------:R-:W-:Y:S01]  /*1f10*/  IMAD R35, R6, R29, R36 ;  /* 0x0000001d06237224 */ /* 0x000fe200078e0224 */
[----:B------:R-:W-:Y:S01]  /*1f20*/  @!P5 IADD3 R30, -R30, RZ, RZ ;  /* 0x000000ff1e1ed210 */ /* 0x000fe20007ffe1ff */
[----:B------:R-:W-:Y:S02]  /*1f30*/  VIADD R34, R2, 0x25 ;  /* 0x0000002502227836 */ /* 0x000fe40000000000 */
[----:B------:R-:W-:-:S02]  /*1f40*/  IMAD.MOV.U32 R29, RZ, RZ, R31 ;  /* 0x000000ffff1d7224 */ /* 0x000fc400078e001f */
[--C-:B------:R-:W-:Y:S02]  /*1f50*/  @!P3 IMAD.IADD R33, R33, 0x1, -R6.reuse ;  /* 0x000000012121b824 */ /* 0x100fe400078e0a06 */
[----:B------:R-:W-:Y:S01]  /*1f60*/  @!P0 IMAD.MOV R29, RZ, RZ, -R29 ;  /* 0x000000ffff1d8224 */ /* 0x000fe200078e0a1d */
[----:B------:R-:W-:Y:S01]  /*1f70*/  ISETP.GE.AND P0, PT, R34, RZ, PT ;  /* 0x000000ff2200720c */ /* 0x000fe20003f06270 */
[----:B------:R-:W-:Y:S01]  /*1f80*/  VIADD R31, R2, 0x24 ;  /* 0x00000024021f7836 */ /* 0x000fe20000000000 */
[----:B------:R-:W-:Y:S01]  /*1f90*/  IABS R34, R34 ;  /* 0x0000002200227213 */ /* 0x000fe20000000000 */
[----:B------:R-:W-:Y:S01]  /*1fa0*/  @!P1 IMAD.IADD R32, R32, 0x1, -R6 ;  /* 0x0000000120209824 */ /* 0x000fe200078e0a06 */
[----:B------:R-:W-:Y:S01]  /*1fb0*/  ISETP.GT.U32.AND P3, PT, R6, R33, PT ;  /* 0x000000210600720c */ /* 0x000fe20003f64070 */
[----:B------:R-:W-:Y:S01]  /*1fc0*/  @!P6 IMAD.MOV R28, RZ, RZ, -R28 ;  /* 0x000000ffff1ce224 */ /* 0x000fe200078e0a1c */
[----:B------:R-:W-:Y:S01]  /*1fd0*/  ISETP.GE.AND P5, PT, R31, RZ, PT ;  /* 0x000000ff1f00720c */ /* 0x000fe20003fa6270 */
[----:B------:R-:W-:Y:S01]  /*1fe0*/  IMAD.HI.U32 R36, R7, R39, RZ ;  /* 0x0000002707247227 */ /* 0x000fe200078e00ff */
[----:B------:R-:W-:-:S02]  /*1ff0*/  IABS R38, R31 ;  /* 0x0000001f00267213 */ /* 0x000fc40000000000 */
[----:B------:R-:W-:Y:S01]  /*2000*/  ISETP.GT.U32.AND P1, PT, R6, R32, PT ;  /* 0x000000200600720c */ /* 0x000fe20003f24070 */
[----:B------:R-:W-:Y:S01]  /*2010*/  IMAD.HI.U32 R31, R7, R34, RZ ;  /* 0x00000022071f7227 */ /* 0x000fe200078e00ff */
[----:B------:R-:W-:-:S03]  /*2020*/  ISETP.GE.AND P6, PT, R37, RZ, PT ;  /* 0x000000ff2500720c */ /* 0x000fc60003fc6270 */
[----:B------:R-:W-:Y:S02]  /*2030*/  IMAD.MOV R37, RZ, RZ, -R31 ;  /* 0x000000ffff257224 */ /* 0x000fe400078e0a1f */
[----:B------:R-:W-:Y:S01]  /*2040*/  @!P3 IMAD.IADD R33, R33, 0x1, -R6 ;  /* 0x000000012121b824 */ /* 0x000fe200078e0a06 */
[C---:B------:R-:W-:Y:S01]  /*2050*/  ISETP.GT.U32.AND P3, PT, R6.reuse, R35, PT ;  /* 0x000000230600720c */ /* 0x040fe20003f64070 */
[----:B------:R-:W-:Y:S02]  /*2060*/  IMAD R34, R6, R37, R34 ;  /* 0x0000002506227224 */ /* 0x000fe400078e0222 */
[----:B------:R-:W-:Y:S02]  /*2070*/  IMAD.MOV.U32 R31, RZ, RZ, R33 ;  /* 0x000000ffff1f7224 */ /* 0x000fe400078e0021 */
[----:B------:R-:W-:Y:S01]  /*2080*/  @!P1 IMAD.IADD R32, R32, 0x1, -R6 ;  /* 0x0000000120209824 */ /* 0x000fe200078e0a06 */
[----:B------:R-:W-:Y:S01]  /*2090*/  ISETP.GT.U32.AND P1, PT, R6, R34, PT ;  /* 0x000000220600720c */ /* 0x000fe20003f24070 */
[----:B------:R-:W-:-:S02]  /*20a0*/  IMAD.MOV R36, RZ, RZ, -R36 ;  /* 0x000000ffff247224 */ /* 0x000fc400078e0a24 */
[----:B------:R-:W-:-:S04]  /*20b0*/  IMAD.HI.U32 R33, R7, R38, RZ ;  /* 0x0000002607217227 */ /* 0x000fc800078e00ff */
[--C-:B------:R-:W-:Y:S02]  /*20c0*/  @!P3 IMAD.IADD R35, R35, 0x1, -R6.reuse ;  /* 0x000000012323b824 */ /* 0x100fe400078e0a06 */
[C---:B------:R-:W-:Y:S01]  /*20d0*/  IMAD R36, R6.reuse, R36, R39 ;  /* 0x0000002406247224 */ /* 0x040fe200078e0227 */
[----:B------:R-:W-:Y:S01]  /*20e0*/  IABS R39, R44 ;  /* 0x0000002c00277213 */ /* 0x000fe20000000000 */
[----:B------:R-:W-:Y:S01]  /*20f0*/  IMAD.MOV R33, RZ, RZ, -R33 ;  /* 0x000000ffff217224 */ /* 0x000fe200078e0a21 */
[----:B------:R-:W-:Y:S01]  /*2100*/  ISETP.GT.U32.AND P3, PT, R6, R35, PT ;  /* 0x000000230600720c */ /* 0x000fe20003f64070 */
[----:B------:R-:W-:Y:S02]  /*2110*/  @!P1 IMAD.IADD R34, R34, 0x1, -R6 ;  /* 0x0000000122229824 */ /* 0x000fe400078e0a06 */
[C---:B------:R-:W-:Y:S02]  /*2120*/  IMAD R37, R6.reuse, R33, R38 ;  /* 0x0000002106257224 */ /* 0x040fe400078e0226 */
[----:B------:R-:W-:Y:S01]  /*2130*/  IMAD.HI.U32 R33, R7, R39, RZ ;  /* 0x0000002707217227 */ /* 0x000fe200078e00ff */
[----:B------:R-:W-:-:S03]  /*2140*/  ISETP.GT.U32.AND P1, PT, R6, R34, PT ;  /* 0x000000220600720c */ /* 0x000fc60003f24070 */
[----:B------:R-:W-:Y:S02]  /*2150*/  IMAD.MOV R38, RZ, RZ, -R33 ;  /* 0x000000ffff267224 */ /* 0x000fe400078e0a21 */
[----:B------:R-:W-:Y:S01]  /*2160*/  @!P6 IMAD.MOV R32, RZ, RZ, -R32 ;  /* 0x000000ffff20e224 */ /* 0x000fe200078e0a20 */
[C---:B------:R-:W-:Y:S01]  /*2170*/  ISETP.GT.U32.AND P6, PT, R6.reuse, R37, PT ;  /* 0x000000250600720c */ /* 0x040fe20003fc4070 */
[--C-:B------:R-:W-:Y:S01]  /*2180*/  @!P3 IMAD.IADD R35, R35, 0x1, -R6.reuse ;  /* 0x000000012323b824 */ /* 0x100fe200078e0a06 */
[C---:B------:R-:W-:Y:S01]  /*2190*/  ISETP.GT.U32.AND P3, PT, R6.reuse, R36, PT ;  /* 0x000000240600720c */ /* 0x040fe20003f64070 */
[----:B------:R-:W-:Y:S02]  /*21a0*/  IMAD R39, R6, R38, R39 ;  /* 0x0000002606277224 */ /* 0x000fe400078e0227 */
[----:B------:R-:W-:Y:S01]  /*21b0*/  @!P4 IMAD.MOV R31, RZ, RZ, -R31 ;  /* 0x000000ffff1fc224 */ /* 0x000fe200078e0a1f */
[----:B------:R-:W-:Y:S01]  /*21c0*/  ISETP.GE.AND P4, PT, R40, RZ, PT ;  /* 0x000000ff2800720c */ /* 0x000fe20003f86270 */
[----:B------:R-:W-:Y:S01]  /*21d0*/  IMAD R3, R3, UR40, RZ ;  /* 0x0000002803037c24 */ /* 0x000fe2000f8e02ff */
[----:B------:R-:W-:Y:S01]  /*21e0*/  @!P1 IADD3 R34, R34, -R6, RZ ;  /* 0x8000000622229210 */ /* 0x000fe20007ffe0ff */
[----:B------:R-:W-:Y:S01]  /*21f0*/  IMAD R78, R78, UR40, RZ ;  /* 0x000000284e4e7c24 */ /* 0x000fe2000f8e02ff */
[----:B------:R-:W-:Y:S01]  /*2200*/  ISETP.GT.U32.AND P1, PT, R6, R39, PT ;  /* 0x000000270600720c */ /* 0x000fe20003f24070 */
[----:B------:R-:W-:Y:S01]  /*2210*/  IMAD R4, R4, UR40, RZ ;  /* 0x0000002804047c24 */ /* 0x000fe2000f8e02ff */
[----:B------:R-:W-:Y:S01]  /*2220*/  IABS R40, R46 ;  /* 0x0000002e00287213 */ /* 0x000fe20000000000 */
[----:B------:R-:W-:-:S02]  /*2230*/  @!P6 IMAD.IADD R37, R37, 0x1, -R6 ;  /* 0x000000012525e824 */ /* 0x000fc400078e0a06 */
[--C-:B------:R-:W-:Y:S02]  /*2240*/  @!P3 IMAD.IADD R36, R36, 0x1, -R6.reuse ;  /* 0x000000012424b824 */ /* 0x100fe400078e0a06 */
[----:B------:R-:W-:Y:S01]  /*2250*/  IMAD.HI.U32 R33, R7, R40, RZ ;  /* 0x0000002807217227 */ /* 0x000fe200078e00ff */
[C---:B------:R-:W-:Y:S02]  /*2260*/  ISETP.GT.U32.AND P6, PT, R6.reuse, R37, PT ;  /* 0x000000250600720c */ /* 0x040fe40003fc4070 */
[----:B------:R-:W-:Y:S01]  /*2270*/  ISETP.GT.U32.AND P3, PT, R6, R36, PT ;  /* 0x000000240600720c */ /* 0x000fe20003f64070 */
[----:B------:R-:W-:Y:S02]  /*2280*/  IMAD.MOV R41, RZ, RZ, -R33 ;  /* 0x000000ffff297224 */ /* 0x000fe400078e0a21 */
[----:B------:R-:W-:Y:S02]  /*2290*/  IMAD.MOV.U32 R33, RZ, RZ, R35 ;  /* 0x000000ffff217224 */ /* 0x000fe400078e0023 */
[----:B------:R-:W-:-:S02]  /*22a0*/  @!P1 IMAD.IADD R39, R39, 0x1, -R6 ;  /* 0x0000000127279824 */ /* 0x000fc400078e0a06 */
[----:B------:R-:W-:-:S03]  /*22b0*/  IMAD.HI.U32 R35, R7, R42, RZ ;  /* 0x0000002a07237227 */ /* 0x000fc600078e00ff */
[C---:B------:R-:W-:Y:S01]  /*22c0*/  ISETP.GT.U32.AND P1, PT, R6.reuse, R39, PT ;  /* 0x000000270600720c */ /* 0x040fe20003f24070 */
[----:B------:R-:W-:Y:S02]  /*22d0*/  IMAD R38, R6, R41, R40 ;  /* 0x0000002906267224 */ /* 0x000fe400078e0228 */
[----:B------:R-:W-:Y:S02]  /*22e0*/  IMAD.MOV.U32 R40, RZ, RZ, R43 ;  /* 0x000000ffff287224 */ /* 0x000fe400078e002b */
[----:B------:R-:W-:Y:S02]  /*22f0*/  IMAD.MOV R41, RZ, RZ, -R35 ;  /* 0x000000ffff297224 */ /* 0x000fe400078e0a23 */
[----:B------:R-:W-:-:S04]  /*2300*/  IMAD.HI.U32 R35, R7, R40, RZ ;  /* 0x0000002807237227 */ /* 0x000fc800078e00ff */
[----:B------:R-:W-:Y:S01]  /*2310*/  IMAD R41, R6, R41, R42 ;  /* 0x0000002906297224 */ /* 0x000fe200078e022a */
[----:B------:R-:W-:Y:S01]  /*2320*/  IABS R42, R50 ;  /* 0x00000032002a7213 */ /* 0x000fe20000000000 */
[----:B------:R-:W-:Y:S02]  /*2330*/  IMAD.MOV R43, RZ, RZ, -R35 ;  /* 0x000000ffff2b7224 */ /* 0x000fe400078e0a23 */
[----:B------:R-:W-:Y:S01]  /*2340*/  @!P2 IMAD.MOV R33, RZ, RZ, -R33 ;  /* 0x000000ffff21a224 */ /* 0x000fe200078e0a21 */
[----:B------:R-:W-:Y:S01]  /*2350*/  ISETP.GE.AND P2, PT, R44, RZ, PT ;  /* 0x000000ff2c00720c */ /* 0x000fe20003f46270 */
[--C-:B------:R-:W-:Y:S01]  /*2360*/  @!P6 IMAD.IADD R37, R37, 0x1, -R6.reuse ;  /* 0x000000012525e824 */ /* 0x100fe200078e0a06 */
[----:B------:R-:W-:Y:S01]  /*2370*/  ISETP.GT.U32.AND P6, PT, R6, R38, PT ;  /* 0x000000260600720c */ /* 0x000fe20003fc4070 */
[----:B------:R-:W-:Y:S02]  /*2380*/  VIADD R44, R2, 0x1e ;  /* 0x0000001e022c7836 */ /* 0x000fe40000000000 */
[----:B------:R-:W-:Y:S01]  /*2390*/  @!P3 IMAD.IADD R36, R36, 0x1, -R6 ;  /* 0x000000012424b824 */ /* 0x000fe200078e0a06 */
[C---:B------:R-:W-:Y:S01]  /*23a0*/  ISETP.GT.U32.AND P3, PT, R6.reuse, R41, PT ;  /* 0x000000290600720c */ /* 0x040fe20003f64070 */
[----:B------:R-:W-:-:S02]  /*23b0*/  IMAD R40, R6, R43, R40 ;  /* 0x0000002b06287224 */ /* 0x000fc400078e0228 */
[----:B------:R-:W-:Y:S01]  /*23c0*/  IMAD.MOV.U32 R35, RZ, RZ, R37 ;  /* 0x000000ffff237224 */ /* 0x000fe200078e0025 */
[----:B------:R-:W-:Y:S01]  /*23d0*/  IABS R37, R44 ;  /* 0x0000002c00257213 */ /* 0x000fe20000000000 */
[----:B------:R-:W-:Y:S01]  /*23e0*/  @!P1 IMAD.IADD R39, R39, 0x1, -R6 ;  /* 0x0000000127279824 */ /* 0x000fe200078e0a06 */
[----:B------:R-:W-:Y:S01]  /*23f0*/  ISETP.GT.U32.AND P1, PT, R6, R40, PT ;  /* 0x000000280600720c */ /* 0x000fe20003f24070 */
[----:B------:R-:W-:Y:S01]  /*2400*/  @!P4 IMAD.MOV R36, RZ, RZ, -R36 ;  /* 0x000000ffff24c224 */ /* 0x000fe200078e0a24 */
[----:B------:R-:W-:Y:S01]  /*2410*/  ISETP.GE.AND P4, PT, R48, RZ, PT ;  /* 0x000000ff3000720c */ /* 0x000fe20003f86270 */
[----:B------:R-:W-:Y:S02]  /*2420*/  IMAD.MOV.U32 R43, RZ, RZ, R37 ;  /* 0x000000ffff2b7224 */ /* 0x000fe400078e0025 */
[----:B------:R-:W-:Y:S02]  /*2430*/  @!P6 IMAD.IADD R38, R38, 0x1, -R6 ;  /* 0x000000012626e824 */ /* 0x000fe400078e0a06 */
[----:B------:R-:W-:-:S03]  /*2440*/  IMAD.HI.U32 R37, R7, R43, RZ ;  /* 0x0000002b07257227 */ /* 0x000fc600078e00ff */
[----:B------:R-:W-:Y:S01]  /*2450*/  ISETP.GT.U32.AND P6, PT, R6, R38, PT ;  /* 0x000000260600720c */ /* 0x000fe20003fc4070 */
[--C-:B------:R-:W-:Y:S01]  /*2460*/  @!P3 IMAD.IADD R41, R41, 0x1, -R6.reuse ;  /* 0x000000012929b824 */ /* 0x100fe200078e0a06 */
[----:B------:R-:W-:Y:S01]  /*2470*/  IADD3 R37, -R37, RZ, RZ ;  /* 0x000000ff25257210 */ /* 0x000fe20007ffe1ff */
[----:B------:R-:W-:Y:S02]  /*2480*/  @!P1 IMAD.IADD R40, R40, 0x1, -R6 ;  /* 0x0000000128289824 */ /* 0x000fe400078e0a06 */
[----:B------:R-:W-:Y:S01]  /*2490*/  VIADD R48, R2, 0x1c ;  /* 0x0000001c02307836 */ /* 0x000fe20000000000 */
[C---:B------:R-:W-:Y:S01]  /*24a0*/  ISETP.GT.U32.AND P3, PT, R6.reuse, R41, PT ;  /* 0x000000290600720c */ /* 0x040fe20003f64070 */
[C---:B------:R-:W-:Y:S01]  /*24b0*/  IMAD R43, R6.reuse, R37, R43 ;  /* 0x00000025062b7224 */ /* 0x040fe200078e022b */
[----:B------:R-:W-:Y:S01]  /*24c0*/  ISETP.GT.U32.AND P1, PT, R6, R40, PT ;  /* 0x000000280600720c */ /* 0x000fe20003f24070 */
[----:B------:R-:W-:-:S04]  /*24d0*/  IMAD.HI.U32 R37, R7, R42, RZ ;  /* 0x0000002a07257227 */ /* 0x000fc800078e00ff */
[----:B------:R-:W-:Y:S02]  /*24e0*/  IMAD.MOV R37, RZ, RZ, -R37 ;  /* 0x000000ffff257224 */ /* 0x000fe400078e0a25 */
[----:B------:R-:W-:Y:S01]  /*24f0*/  @!P6 IMAD.IADD R38, R38, 0x1, -R6 ;  /* 0x000000012626e824 */ /* 0x000fe200078e0a06 */
[----:B------:R-:W-:Y:S01]  /*2500*/  ISETP.GE.AND P6, PT, R44, RZ, PT ;  /* 0x000000ff2c00720c */ /* 0x000fe20003fc6270 */
[C---:B------:R-:W-:Y:S02]  /*2510*/  IMAD R42, R6.reuse, R37, R42 ;  /* 0x00000025062a7224 */ /* 0x040fe400078e022a */
[--C-:B------:R-:W-:Y:S01]  /*2520*/  @!P3 IMAD.IADD R41, R41, 0x1, -R6.reuse ;  /* 0x000000012929b824 */ /* 0x100fe200078e0a06 */
[----:B------:R-:W-:Y:S01]  /*2530*/  ISETP.GT.U32.AND P3, PT, R6, R43, PT ;  /* 0x0000002b0600720c */ /* 0x000fe20003f64070 */
[----:B------:R-:W-:Y:S01]  /*2540*/  @!P1 IMAD.IADD R40, R40, 0x1, -R6 ;  /* 0x0000000128289824 */ /* 0x000fe200078e0a06 */
[----:B------:R-:W-:Y:S01]  /*2550*/  ISETP.GT.U32.AND P1, PT, R6, R42, PT ;  /* 0x0000002a0600720c */ /* 0x000fe20003f24070 */
[----:B------:R-:W-:-:S03]  /*2560*/  IMAD.HI.U32 R44, R7, R49, RZ ;  /* 0x00000031072c7227 */ /* 0x000fc600078e00ff */
[----:B------:R-:W-:Y:S01]  /*2570*/  @!P4 IADD3 R40, -R40, RZ, RZ ;  /* 0x000000ff2828c210 */ /* 0x000fe20007ffe1ff */
[----:B------:R-:W-:Y:S01]  /*2580*/  @!P5 IMAD.MOV R35, RZ, RZ, -R35 ;  /* 0x000000ffff23d224 */ /* 0x000fe200078e0a23 */
[----:B------:R-:W-:Y:S01]  /*2590*/  ISETP.GE.AND P5, PT, R47, RZ, PT ;  /* 0x000000ff2f00720c */ /* 0x000fe20003fa6270 */
[----:B------:R-:W-:Y:S01]  /*25a0*/  @!P0 IMAD.MOV R34, RZ, RZ, -R34 ;  /* 0x000000ffff228224 */ /* 0x000fe200078e0a22 */
[----:B------:R-:W-:Y:S01]  /*25b0*/  ISETP.GE.AND P0, PT, R46, RZ, PT ;  /* 0x000000ff2e00720c */ /* 0x000fe20003f06270 */
[----:B------:R-:W-:Y:S01]  /*25c0*/  IMAD.MOV R46, RZ, RZ, -R44 ;  /* 0x000000ffff2e7224 */ /* 0x000fe200078e0a2c */
[----:B------:R-:W-:Y:S01]  /*25d0*/  IABS R47, R48 ;  /* 0x00000030002f7213 */ /* 0x000fe20000000000 */
[--C-:B------:R-:W-:Y:S01]  /*25e0*/  @!P3 IMAD.IADD R43, R43, 0x1, -R6.reuse ;  /* 0x000000012b2bb824 */ /* 0x100fe200078e0a06 */
[----:B------:R-:W-:Y:S01]  /*25f0*/  ISETP.GE.AND P3, PT, R50, RZ, PT ;  /* 0x000000ff3200720c */ /* 0x000fe20003f66270 */
[----:B------:R-:W-:Y:S02]  /*2600*/  @!P1 IMAD.IADD R42, R42, 0x1, -R6 ;  /* 0x000000012a2a9824 */ /* 0x000fe400078e0a06 */
[----:B------:R-:W-:Y:S01]  /*2610*/  IMAD.HI.U32 R44, R7, R51, RZ ;  /* 0x00000033072c7227 */ /* 0x000fe200078e00ff */
[----:B------:R-:W-:-:S03]  /*2620*/  ISETP.GT.U32.AND P1, PT, R6, R43, PT ;  /* 0x0000002b0600720c */ /* 0x000fc60003f24070 */
[----:B------:R-:W-:-:S04]  /*2630*/  IMAD.HI.U32 R37, R7, R47, RZ ;  /* 0x0000002f07257227 */ /* 0x000fc800078e00ff */
[----:B------:R-:W-:Y:S02]  /*2640*/  IMAD.MOV R44, RZ, RZ, -R44 ;  /* 0x000000ffff2c7224 */ /* 0x000fe400078e0a2c */
[C---:B------:R-:W-:Y:S02]  /*2650*/  IMAD R49, R6.reuse, R46, R49 ;  /* 0x0000002e06317224 */ /* 0x040fe400078e0231 */
[----:B------:R-:W-:Y:S02]  /*2660*/  IMAD.MOV R37, RZ, RZ, -R37 ;  /* 0x000000ffff257224 */ /* 0x000fe400078e0a25 */
[C---:B------:R-:W-:Y:S01]  /*2670*/  IMAD R51, R6.reuse, R44, R51 ;  /* 0x0000002c06337224 */ /* 0x040fe200078e0233 */
[C---:B------:R-:W-:Y:S01]  /*2680*/  ISETP.GT.U32.AND P4, PT, R6.reuse, R49, PT ;  /* 0x000000310600720c */ /* 0x040fe20003f84070 */
[----:B------:R-:W-:Y:S02]  /*2690*/  IMAD R47, R6, R37, R47 ;  /* 0x00000025062f7224 */ /* 0x000fe400078e022f */
[----:B------:R-:W-:-:S02]  /*26a0*/  IMAD.MOV.U32 R37, RZ, RZ, R39 ;  /* 0x000000ffff257224 */ /* 0x000fc400078e0027 */
[----:B------:R-:W-:Y:S01]  /*26b0*/  @!P1 IMAD.IADD R43, R43, 0x1, -R6 ;  /* 0x000000012b2b9824 */ /* 0x000fe200078e0a06 */
[----:B------:R-:W-:Y:S01]  /*26c0*/  ISETP.GT.U32.AND P1, PT, R6, R51, PT ;  /* 0x000000330600720c */ /* 0x000fe20003f24070 */
[----:B------:R-:W-:Y:S02]  /*26d0*/  IMAD.MOV.U32 R39, RZ, RZ, R41 ;  /* 0x000000ffff277224 */ /* 0x000fe400078e0029 */
[----:B------:R-:W-:-:S04]  /*26e0*/  IMAD.HI.U32 R41, R7, R53, RZ ;  /* 0x0000003507297227 */ /* 0x000fc800078e00ff */
[----:B------:R-:W-:Y:S02]  /*26f0*/  VIADD R44, R2, 0x18 ;  /* 0x00000018022c7836 */ /* 0x000fe40000000000 */
[----:B------:R-:W-:Y:S01]  /*2700*/  @!P2 IMAD.MOV R37, RZ, RZ, -R37 ;  /* 0x000000ffff25a224 */ /* 0x000fe200078e0a25 */
[----:B------:R-:W-:Y:S01]  /*2710*/  ISETP.GT.U32.AND P2, PT, R6, R42, PT ;  /* 0x0000002a0600720c */ /* 0x000fe20003f44070 */
[----:B------:R-:W-:Y:S01]  /*2720*/  IMAD.MOV R41, RZ, RZ, -R41 ;  /* 0x000000ffff297224 */ /* 0x000fe200078e0a29 */
[----:B------:R-:W-:Y:S01]  /*2730*/  IABS R55, R44 ;  /* 0x0000002c00377213 */ /* 0x000fe20000000000 */
[----:B------:R-:W-:Y:S01]  /*2740*/  @!P5 IMAD.MOV R39, RZ, RZ, -R39 ;  /* 0x000000ffff27d224 */ /* 0x000fe200078e0a27 */
[----:B------:R-:W-:Y:S01]  /*2750*/  ISETP.GE.AND P5, PT, R48, RZ, PT ;  /* 0x000000ff3000720c */ /* 0x000fe20003fa6270 */
[C---:B------:R-:W-:Y:S02]  /*2760*/  IMAD R53, R6.reuse, R41, R53 ;  /* 0x0000002906357224 */ /* 0x040fe400078e0235 */
[----:B------:R-:W-:Y:S01]  /*2770*/  @!P0 IMAD.MOV R38, RZ, RZ, -R38 ;  /* 0x000000ffff268224 */ /* 0x000fe200078e0a26 */
[----:B------:R-:W-:Y:S01]  /*2780*/  ISETP.GT.U32.AND P0, PT, R6, R47, PT ;  /* 0x0000002f0600720c */ /* 0x000fe20003f04070 */
[----:B------:R-:W-:-:S02]  /*2790*/  VIADD R48, R2, 0x17 ;  /* 0x0000001702307836 */ /* 0x000fc40000000000 */
[----:B------:R-:W-:Y:S02]  /*27a0*/  @!P4 IMAD.IADD R49, R49, 0x1, -R6 ;  /* 0x000000013131c824 */ /* 0x000fe400078e0a06 */
[----:B------:R-:W-:Y:S01]  /*27b0*/  IMAD.MOV.U32 R41, RZ, RZ, R43 ;  /* 0x000000ffff297224 */ /* 0x000fe200078e002b */
[----:B------:R-:W-:Y:S01]  /*27c0*/  IABS R57, R48 ;  /* 0x0000003000397213 */ /* 0x000fe20000000000 */
[----:B------:R-:W-:-:S04]  /*27d0*/  IMAD.HI.U32 R43, R7, R55, RZ ;  /* 0x00000037072b7227 */ /* 0x000fc800078e00ff */
[--C-:B------:R-:W-:Y:S02]  /*27e0*/  @!P1 IMAD.IADD R51, R51, 0x1, -R6.reuse ;  /* 0x0000000133339824 */ /* 0x100fe400078e0a06 */
[----:B------:R-:W-:Y:S01]  /*27f0*/  @!P6 IMAD.MOV R41, RZ, RZ, -R41 ;  /* 0x000000ffff29e224 */ /* 0x000fe200078e0a29 */
[C---:B------:R-:W-:Y:S01]  /*2800*/  ISETP.GT.U32.AND P6, PT, R6.reuse, R49, PT ;  /* 0x000000310600720c */ /* 0x040fe20003fc4070 */
[----:B------:R-:W-:Y:S01]  /*2810*/  IMAD.MOV R43, RZ, RZ, -R43 ;  /* 0x000000ffff2b7224 */ /* 0x000fe200078e0a2b */
[----:B------:R-:W-:Y:S01]  /*2820*/  ISETP.GT.U32.AND P1, PT, R6, R51, PT ;  /* 0x000000330600720c */ /* 0x000fe20003f24070 */
[----:B------:R-:W-:Y:S01]  /*2830*/  @!P2 IMAD.IADD R42, R42, 0x1, -R6 ;  /* 0x000000012a2aa824 */ /* 0x000fe200078e0a06 */
[----:B------:R-:W-:Y:S01]  /*2840*/  ISETP.GE.AND P2, PT, R52, RZ, PT ;  /* 0x000000ff3400720c */ /* 0x000fe20003f46270 */
[----:B------:R-:W-:Y:S01]  /*2850*/  IMAD R55, R6, R43, R55 ;  /* 0x0000002b06377224 */ /* 0x000fe200078e0237 */
[----:B------:R-:W-:Y:S01]  /*2860*/  IADD3 R52, R2, 0x14, RZ ;  /* 0x0000001402347810 */ /* 0x000fe20007ffe0ff */
[----:B------:R-:W-:-:S03]  /*2870*/  IMAD.HI.U32 R43, R7, R57, RZ ;  /* 0x00000039072b7227 */ /* 0x000fc600078e00ff */
[----:B------:R-:W-:Y:S01]  /*2880*/  IABS R61, R52 ;  /* 0x00000034003d7213 */ /* 0x000fe20000000000 */
[--C-:B------:R-:W-:Y:S01]  /*2890*/  @!P0 IMAD.IADD R47, R47, 0x1, -R6.reuse ;  /* 0x000000012f2f8824 */ /* 0x100fe200078e0a06 */
[----:B------:R-:W-:Y:S01]  /*28a0*/  ISETP.GE.AND P0, PT, R54, RZ, PT ;  /* 0x000000ff3600720c */ /* 0x000fe20003f06270 */
[----:B------:R-:W-:Y:S02]  /*28b0*/  IMAD.MOV R43, RZ, RZ, -R43 ;  /* 0x000000ffff2b7224 */ /* 0x000fe400078e0a2b */
[--C-:B------:R-:W-:Y:S01]  /*28c0*/  @!P6 IMAD.IADD R49, R49, 0x1, -R6.reuse ;  /* 0x000000013131e824 */ /* 0x100fe200078e0a06 */
[C---:B------:R-:W-:Y:S01]  /*28d0*/  ISETP.GT.U32.AND P4, PT, R6.reuse, R47, PT ;  /* 0x0000002f0600720c */ /* 0x040fe20003f84070 */
[----:B------:R-:W-:Y:S01]  /*28e0*/  IMAD R57, R6, R43, R57 ;  /* 0x0000002b06397224 */ /* 0x000fe200078e0239 */
[----:B------:R-:W-:Y:S01]  /*28f0*/  ISETP.GE.AND P6, PT, R44, RZ, PT ;  /* 0x000000ff2c00720c */ /* 0x000fe20003fc6270 */
[----:B------:R-:W-:Y:S01]  /*2900*/  @!P1 IMAD.IADD R51, R51, 0x1, -R6 ;  /* 0x0000000133339824 */ /* 0x000fe200078e0a06 */
[C---:B------:R-:W-:Y:S01]  /*2910*/  ISETP.GT.U32.AND P1, PT, R6.reuse, R55, PT ;  /* 0x000000370600720c */ /* 0x040fe20003f24070 */
[----:B------:R-:W-:Y:S01]  /*2920*/  @!P2 IMAD.MOV R49, RZ, RZ, -R49 ;  /* 0x000000ffff31a224 */ /* 0x000fe200078e0a31 */
[----:B------:R-:W-:Y:S01]  /*2930*/  ISETP.GT.U32.AND P2, PT, R6, R57, PT ;  /* 0x000000390600720c */ /* 0x000fe20003f44070 */
[----:B------:R-:W-:-:S02]  /*2940*/  VIADD R50, R2, 0x16 ;  /* 0x0000001602327836 */ /* 0x000fc40000000000 */
[----:B------:R-:W-:Y:S01]  /*2950*/  @!P3 IMAD.MOV R42, RZ, RZ, -R42 ;  /* 0x000000ffff2ab224 */ /* 0x000fe200078e0a2a */
[----:B------:R-:W-:Y:S01]  /*2960*/  ISETP.GT.U32.AND P3, PT, R6, R53, PT ;  /* 0x000000350600720c */ /* 0x000fe20003f64070 */
[----:B------:R-:W-:Y:S01]  /*2970*/  @!P0 IMAD.MOV R51, RZ, RZ, -R51 ;  /* 0x000000ffff338224 */ /* 0x000fe200078e0a33 */
[----:B------:R-:W-:Y:S01]  /*2980*/  IABS R46, R50 ;  /* 0x00000032002e7213 */ /* 0x000fe20000000000 */
[----:B------:R-:W-:Y:S01]  /*2990*/  @!P4 IMAD.IADD R47, R47, 0x1, -R6 ;  /* 0x000000012f2fc824 */ /* 0x000fe200078e0a06 */
[----:B------:R-:W-:Y:S01]  /*29a0*/  ISETP.GE.AND P4, PT, R56, RZ, PT ;  /* 0x000000ff3800720c */ /* 0x000fe20003f86270 */
[----:B------:R-:W-:Y:S02]  /*29b0*/  VIADD R54, R2, 0xe ;  /* 0x0000000e02367836 */ /* 0x000fe40000000000 */
[----:B------:R-:W-:-:S03]  /*29c0*/  IMAD.HI.U32 R44, R7, R46, RZ ;  /* 0x0000002e072c7227 */ /* 0x000fc600078e00ff */
[----:B------:R-:W-:Y:S01]  /*29d0*/  IABS R73, R54 ;  /* 0x0000003600497213 */ /* 0x000fe20000000000 */
[--C-:B------:R-:W-:Y:S02]  /*29e0*/  @!P1 IMAD.IADD R55, R55, 0x1, -R6.reuse ;  /* 0x0000000137379824 */ /* 0x100fe400078e0a06 */
[----:B------:R-:W-:Y:S02]  /*29f0*/  IMAD.MOV.U32 R43, RZ, RZ, R47 ;  /* 0x000000ffff2b7224 */ /* 0x000fe400078e002f */
[----:B------:R-:W-:Y:S01]  /*2a00*/  @!P2 IMAD.IADD R57, R57, 0x1, -R6 ;  /* 0x000000013939a824 */ /* 0x000fe200078e0a06 */
[C---:B------:R-:W-:Y:S01]  /*2a10*/  ISETP.GT.U32.AND P1, PT, R6.reuse, R55, PT ;  /* 0x000000370600720c */ /* 0x040fe20003f24070 */
[----:B------:R-:W-:Y:S02]  /*2a20*/  IMAD.MOV R47, RZ, RZ, -R44 ;  /* 0x000000ffff2f7224 */ /* 0x000fe400078e0a2c */
[----:B------:R-:W-:Y:S01]  /*2a30*/  @!P3 IMAD.IADD R53, R53, 0x1, -R6 ;  /* 0x000000013535b824 */ /* 0x000fe200078e0a06 */
[C---:B------:R-:W-:Y:S01]  /*2a40*/  ISETP.GT.U32.AND P2, PT, R6.reuse, R57, PT ;  /* 0x000000390600720c */ /* 0x040fe20003f44070 */
[----:B------:R-:W-:Y:S01]  /*2a50*/  IMAD R47, R6, R47, R46 ;  /* 0x0000002f062f7224 */ /* 0x000fe200078e022e */
[----:B------:R-:W-:Y:S01]  /*2a60*/  ISETP.GE.AND P3, PT, R48, RZ, PT ;  /* 0x000000ff3000720c */ /* 0x000fe20003f66270 */
[----:B------:R-:W-:-:S03]  /*2a70*/  IMAD.HI.U32 R46, R7, R61, RZ ;  /* 0x0000003d072e7227 */ /* 0x000fc600078e00ff */
[----:B------:R-:W-:Y:S01]  /*2a80*/  ISETP.GT.U32.AND P0, PT, R6, R47, PT ;  /* 0x0000002f0600720c */ /* 0x000fe20003f04070 */
[----:B------:R-:W-:Y:S02]  /*2a90*/  VIADD R48, R2, 0x15 ;  /* 0x0000001502307836 */ /* 0x000fe40000000000 */
[----:B------:R-:W-:Y:S02]  /*2aa0*/  IMAD.MOV R46, RZ, RZ, -R46 ;  /* 0x000000ffff2e7224 */ /* 0x000fe400078e0a2e */
[--C-:B------:R-:W-:Y:S01]  /*2ab0*/  @!P1 IMAD.IADD R55, R55, 0x1, -R6.reuse ;  /* 0x0000000137379824 */ /* 0x100fe200078e0a06 */
[----:B------:R-:W-:Y:S01]  /*2ac0*/  IABS R59, R48 ;  /* 0x00000030003b7213 */ /* 0x000fe20000000000 */
[----:B------:R-:W-:Y:S01]  /*2ad0*/  IMAD R61, R6, R46, R61 ;  /* 0x0000002e063d7224 */ /* 0x000fe200078e023d */
[----:B------:R-:W-:Y:S01]  /*2ae0*/  ISETP.GE.AND P1, PT, R48, RZ, PT ;  /* 0x000000ff3000720c */ /* 0x000fe20003f26270 */
[----:B------:R-:W-:Y:S02]  /*2af0*/  @!P2 IMAD.IADD R57, R57, 0x1, -R6 ;  /* 0x000000013939a824 */ /* 0x000fe400078e0a06 */
[----:B------:R-:W-:Y:S01]  /*2b00*/  VIADD R48, R2, 0x13 ;  /* 0x0000001302307836 */ /* 0x000fe20000000000 */
[----:B------:R-:W-:Y:S01]  /*2b10*/  ISETP.GT.U32.AND P2, PT, R6, R61, PT ;  /* 0x0000003d0600720c */ /* 0x000fe20003f44070 */
[----:B------:R-:W-:-:S03]  /*2b20*/  IMAD.HI.U32 R44, R7, R59, RZ ;  /* 0x0000003b072c7227 */ /* 0x000fc600078e00ff */
[----:B------:R-:W-:Y:S01]  /*2b30*/  IABS R63, R48 ;  /* 0x00000030003f7213 */ /* 0x000fe20000000000 */
[----:B------:R-:W-:Y:S01]  /*2b40*/  @!P5 IMAD.MOV R43, RZ, RZ, -R43 ;  /* 0x000000ffff2bd224 */ /* 0x000fe200078e0a2b */
[----:B------:R-:W-:Y:S01]  /*2b50*/  ISETP.GT.U32.AND P5, PT, R6, R53, PT ;  /* 0x000000350600720c */ /* 0x000fe20003fa4070 */
[----:B------:R-:W-:Y:S02]  /*2b60*/  IMAD.MOV R44, RZ, RZ, -R44 ;  /* 0x000000ffff2c7224 */ /* 0x000fe400078e0a2c */
[----:B------:R-:W-:Y:S01]  /*2b70*/  @!P6 IMAD.MOV R55, RZ, RZ, -R55 ;  /* 0x000000ffff37e224 */ /* 0x000fe200078e0a37 */
[----:B------:R-:W-:Y:S01]  /*2b80*/  ISETP.GE.AND P6, PT, R52, RZ, PT ;  /* 0x000000ff3400720c */ /* 0x000fe20003fc6270 */
[----:B------:R-:W-:Y:S02]  /*2b90*/  IMAD R59, R6, R44, R59 ;  /* 0x0000002c063b7224 */ /* 0x000fe400078e023b */
[----:B------:R-:W-:Y:S02]  /*2ba0*/  VIADD R52, R2, 0x11 ;  /* 0x0000001102347836 */ /* 0x000fe40000000000 */
[----:B------:R-:W-:-:S03]  /*2bb0*/  IMAD.HI.U32 R44, R7, R63, RZ ;  /* 0x0000003f072c7227 */ /* 0x000fc600078e00ff */
[----:B------:R-:W-:Y:S01]  /*2bc0*/  IABS R67, R52 ;  /* 0x0000003400437213 */ /* 0x000fe20000000000 */
[--C-:B------:R-:W-:Y:S02]  /*2bd0*/  @!P0 IMAD.IADD R47, R47, 0x1, -R6.reuse ;  /* 0x000000012f2f8824 */ /* 0x100fe400078e0a06 */
[----:B------:R-:W-:Y:S02]  /*2be0*/  @!P2 IMAD.IADD R61, R61, 0x1, -R6 ;  /* 0x000000013d3da824 */ /* 0x000fe400078e0a06 */
[----:B------:R-:W-:Y:S01]  /*2bf0*/  IMAD.MOV R44, RZ, RZ, -R44 ;  /* 0x000000ffff2c7224 */ /* 0x000fe200078e0a2c */
[C---:B------:R-:W-:Y:S01]  /*2c00*/  ISETP.GT.U32.AND P0, PT, R6.reuse, R47, PT ;  /* 0x0000002f0600720c */ /* 0x040fe20003f04070 */
[----:B------:R-:W-:Y:S01]  /*2c10*/  @!P5 IMAD.IADD R53, R53, 0x1, -R6 ;  /* 0x000000013535d824 */ /* 0x000fe200078e0a06 */
[C---:B------:R-:W-:Y:S01]  /*2c20*/  ISETP.GT.U32.AND P2, PT, R6.reuse, R61, PT ;  /* 0x0000003d0600720c */ /* 0x040fe20003f44070 */
[----:B------:R-:W-:Y:S01]  /*2c30*/  IMAD R63, R6, R44, R63 ;  /* 0x0000002c063f7224 */ /* 0x000fe200078e023f */
[----:B------:R-:W-:Y:S01]  /*2c40*/  ISETP.GE.AND P5, PT, R50, RZ, PT ;  /* 0x000000ff3200720c */ /* 0x000fe20003fa6270 */
[----:B------:R-:W-:-:S04]  /*2c50*/  IMAD.HI.U32 R44, R7, R67, RZ ;  /* 0x00000043072c7227 */ /* 0x000fc800078e00ff */
[----:B------:R-:W-:Y:S01]  /*2c60*/  @!P4 IMAD.MOV R53, RZ, RZ, -R53 ;  /* 0x000000ffff35c224 */ /* 0x000fe200078e0a35 */
[----:B------:R-:W-:Y:S01]  /*2c70*/  ISETP.GT.U32.AND P4, PT, R6, R59, PT ;  /* 0x0000003b0600720c */ /* 0x000fe20003f84070 */
[----:B------:R-:W-:Y:S02]  /*2c80*/  IMAD.MOV R44, RZ, RZ, -R44 ;  /* 0x000000ffff2c7224 */ /* 0x000fe400078e0a2c */
[----:B------:R-:W-:Y:S02]  /*2c90*/  VIADD R50, R2, 0x12 ;  /* 0x0000001202327836 */ /* 0x000fe40000000000 */
[----:B------:R-:W-:Y:S02]  /*2ca0*/  IMAD R67, R6, R44, R67 ;  /* 0x0000002c06437224 */ /* 0x000fe400078e0243 */
[--C-:B------:R-:W-:Y:S01]  /*2cb0*/  @!P0 IMAD.IADD R47, R47, 0x1, -R6.reuse ;  /* 0x000000012f2f8824 */ /* 0x100fe200078e0a06 */
[----:B------:R-:W-:Y:S01]  /*2cc0*/  ISETP.GE.AND P0, PT, R48, RZ, PT ;  /* 0x000000ff3000720c */ /* 0x000fe20003f06270 */
[--C-:B------:R-:W-:Y:S01]  /*2cd0*/  @!P2 IMAD.IADD R61, R61, 0x1, -R6.reuse ;  /* 0x000000013d3da824 */ /* 0x100fe200078e0a06 */
[----:B------:R-:W-:Y:S01]  /*2ce0*/  ISETP.GT.U32.AND P2, PT, R6, R67, PT ;  /* 0x000000430600720c */ /* 0x000fe20003f44070 */
[----:B------:R-:W-:Y:S01]  /*2cf0*/  VIADD R48, R2, 0x10 ;  /* 0x0000001002307836 */ /* 0x000fe20000000000 */
[----:B------:R-:W-:Y:S01]  /*2d00*/  IABS R65, R50 ;  /* 0x0000003200417213 */ /* 0x000fe20000000000 */
[----:B------:R-:W-:-:S02]  /*2d10*/  @!P4 IMAD.IADD R59, R59, 0x1, -R6 ;  /* 0x000000013b3bc824 */ /* 0x000fc400078e0a06 */
[----:B------:R-:W-:Y:S01]  /*2d20*/  @!P5 IMAD.MOV R47, RZ, RZ, -R47 ;  /* 0x000000ffff2fd224 */ /* 0x000fe200078e0a2f */
[----:B------:R-:W-:Y:S01]  /*2d30*/  IABS R69, R48 ;  /* 0x0000003000457213 */ /* 0x000fe20000000000 */
[C---:B------:R-:W-:Y:S01]  /*2d40*/  IMAD.HI.U32 R46, R7.reuse, R65, RZ ;  /* 0x00000041072e7227 */ /* 0x040fe200078e00ff */
[----:B------:R-:W-:Y:S02]  /*2d50*/  ISETP.GT.U32.AND P4, PT, R6, R59, PT ;  /* 0x0000003b0600720c */ /* 0x000fe40003f84070 */
[----:B------:R-:W-:Y:S01]  /*2d60*/  ISETP.GE.AND P5, PT, R50, RZ, PT ;  /* 0x000000ff3200720c */ /* 0x000fe20003fa6270 */
[----:B------:R-:W-:Y:S01]  /*2d70*/  VIADD R50, R2, 0xf ;  /* 0x0000000f02327836 */ /* 0x000fe20000000000 */
[----:B------:R-:W-:Y:S01]  /*2d80*/  IADD3 R46, -R46, RZ, RZ ;  /* 0x000000ff2e2e7210 */ /* 0x000fe20007ffe1ff */
[----:B------:R-:W-:-:S03]  /*2d90*/  IMAD.HI.U32 R44, R7, R69, RZ ;  /* 0x00000045072c7227 */ /* 0x000fc600078e00ff */
[----:B------:R-:W-:Y:S01]  /*2da0*/  IABS R71, R50 ;  /* 0x0000003200477213 */ /* 0x000fe20000000000 */
[----:B------:R-:W-:Y:S02]  /*2db0*/  @!P2 IMAD.IADD R67, R67, 0x1, -R6 ;  /* 0x000000014343a824 */ /* 0x000fe400078e0a06 */
[----:B------:R-:W-:Y:S02]  /*2dc0*/  IMAD.MOV R44, RZ, RZ, -R44 ;  /* 0x000000ffff2c7224 */ /* 0x000fe400078e0a2c */
[C---:B------:R-:W-:Y:S01]  /*2dd0*/  IMAD R65, R6.reuse, R46, R65 ;  /* 0x0000002e06417224 */ /* 0x040fe200078e0241 */
[C---:B------:R-:W-:Y:S01]  /*2de0*/  ISETP.GT.U32.AND P2, PT, R6.reuse, R67, PT ;  /* 0x000000430600720c */ /* 0x040fe20003f44070 */
[----:B------:R-:W-:Y:S02]  /*2df0*/  IMAD R69, R6, R44, R69 ;  /* 0x0000002c06457224 */ /* 0x000fe400078e0245 */
[----:B------:R-:W-:-:S04]  /*2e00*/  IMAD.HI.U32 R44, R7, R71, RZ ;  /* 0x00000047072c7227 */ /* 0x000fc800078e00ff */
[----:B------:R-:W-:Y:S01]  /*2e10*/  @!P4 IMAD.IADD R59, R59, 0x1, -R6 ;  /* 0x000000013b3bc824 */ /* 0x000fe200078e0a06 */
[----:B------:R-:W-:Y:S01]  /*2e20*/  ISETP.GT.U32.AND P4, PT, R6, R65, PT ;  /* 0x000000410600720c */ /* 0x000fe20003f84070 */
[----:B------:R-:W-:Y:S02]  /*2e30*/  IMAD.MOV R44, RZ, RZ, -R44 ;  /* 0x000000ffff2c7224 */ /* 0x000fe400078e0a2c */
[----:B------:R-:W-:-:S04]  /*2e40*/  IMAD.HI.U32 R46, R7, R73, RZ ;  /* 0x00000049072e7227 */ /* 0x000fc800078e00ff */
[----:B------:R-:W-:Y:S01]  /*2e50*/  IMAD R71, R6, R44, R71 ;  /* 0x0000002c06477224 */ /* 0x000fe200078e0247 */
[----:B------:R-:W-:Y:S01]  /*2e60*/  IADD3 R46, -R46, RZ, RZ ;  /* 0x000000ff2e2e7210 */ /* 0x000fe20007ffe1ff */
[--C-:B------:R-:W-:Y:S02]  /*2e70*/  @!P2 IMAD.IADD R67, R67, 0x1, -R6.reuse ;  /* 0x000000014343a824 */ /* 0x100fe400078e0a06 */
[----:B------:R-:W-:Y:S01]  /*2e80*/  @!P3 IMAD.MOV R57, RZ, RZ, -R57 ;  /* 0x000000ffff39b224 */ /* 0x000fe200078e0a39 */
[----:B------:R-:W-:Y:S01]  /*2e90*/  ISETP.GT.U32.AND P2, PT, R6, R71, PT ;  /* 0x000000470600720c */ /* 0x000fe20003f44070 */
[----:B------:R-:W-:Y:S01]  /*2ea0*/  @!P4 IMAD.IADD R65, R65, 0x1, -R6 ;  /* 0x000000014141c824 */ /* 0x000fe200078e0a06 */
[----:B------:R-:W-:Y:S01]  /*2eb0*/  ISETP.GE.AND P4, PT, R52, RZ, PT ;  /* 0x000000ff3400720c */ /* 0x000fe20003f86270 */
[C---:B------:R-:W-:Y:S01]  /*2ec0*/  IMAD R73, R6.reuse, R46, R73 ;  /* 0x0000002e06497224 */ /* 0x040fe200078e0249 */
[C---:B------:R-:W-:Y:S01]  /*2ed0*/  ISETP.GT.U32.AND P3, PT, R6.reuse, R63, PT ;  /* 0x0000003f0600720c */ /* 0x040fe20003f64070 */
[----:B------:R-:W-:Y:S01]  /*2ee0*/  @!P1 IMAD.MOV R59, RZ, RZ, -R59 ;  /* 0x000000ffff3b9224 */ /* 0x000fe200078e0a3b */
[----:B------:R-:W-:Y:S01]  /*2ef0*/  ISETP.GT.U32.AND P1, PT, R6, R65, PT ;  /* 0x000000410600720c */ /* 0x000fe20003f24070 */
[----:B------:R-:W-:-:S02]  /*2f00*/  VIADD R44, R2, 0xd ;  /* 0x0000000d022c7836 */ /* 0x000fc40000000000 */
[C---:B------:R-:W-:Y:S02]  /*2f10*/  VIADD R46, R2.reuse, 0xc ;  /* 0x0000000c022e7836 */ /* 0x040fe40000000000 */
[----:B------:R-:W-:Y:S01]  /*2f20*/  VIADD R56, R2, 0x9 ;  /* 0x0000000902387836 */ /* 0x000fe20000000000 */
[----:B------:R-:W-:Y:S01]  /*2f30*/  IABS R75, R44 ;  /* 0x0000002c004b7213 */ /* 0x000fe20000000000 */
[--C-:B------:R-:W-:Y:S01]  /*2f40*/  @!P2 IMAD.IADD R71, R71, 0x1, -R6.reuse ;  /* 0x000000014747a824 */ /* 0x100fe200078e0a06 */
[----:B------:R-:W-:Y:S01]  /*2f50*/  IABS R77, R46 ;  /* 0x0000002e004d7213 */ /* 0x000fe20000000000 */
[----:B------:R-:W-:Y:S01]  /*2f60*/  @!P4 IMAD.MOV R67, RZ, RZ, -R67 ;  /* 0x000000ffff43c224 */ /* 0x000fe200078e0a43 */
[----:B------:R-:W-:Y:S01]  /*2f70*/  ISETP.GE.AND P2, PT, R46, RZ, PT ;  /* 0x000000ff2e00720c */ /* 0x000fe20003f46270 */
[--C-:B------:R-:W-:Y:S01]  /*2f80*/  @!P3 IMAD.IADD R63, R63, 0x1, -R6.reuse ;  /* 0x000000013f3fb824 */ /* 0x100fe200078e0a06 */
[C---:B------:R-:W-:Y:S01]  /*2f90*/  ISETP.GT.U32.AND P4, PT, R6.reuse, R71, PT ;  /* 0x000000470600720c */ /* 0x040fe20003f84070 */
[----:B------:R-:W-:Y:S01]  /*2fa0*/  @!P1 IMAD.IADD R65, R65, 0x1, -R6 ;  /* 0x0000000141419824 */ /* 0x000fe200078e0a06 */
[----:B------:R-:W-:Y:S01]  /*2fb0*/  IABS R85, R56 ;  /* 0x0000003800557213 */ /* 0x000fe20000000000 */
[----:B------:R-:W-:Y:S01]  /*2fc0*/  IMAD.HI.U32 R46, R7, R77, RZ ;  /* 0x0000004d072e7227 */ /* 0x000fe200078e00ff */
[----:B------:R-:W-:-:S02]  /*2fd0*/  ISETP.GT.U32.AND P3, PT, R6, R63, PT ;  /* 0x0000003f0600720c */ /* 0x000fc40003f64070 */
[----:B------:R-:W-:Y:S01]  /*2fe0*/  ISETP.GE.AND P1, PT, R54, RZ, PT ;  /* 0x000000ff3600720c */ /* 0x000fe20003f26270 */
[----:B------:R-:W-:Y:S01]  /*2ff0*/  @!P5 IMAD.MOV R65, RZ, RZ, -R65 ;  /* 0x000000ffff41d224 */ /* 0x000fe200078e0a41 */
[----:B------:R-:W-:Y:S01]  /*3000*/  ISETP.GE.AND P5, PT, R44, RZ, PT ;  /* 0x000000ff2c00720c */ /* 0x000fe20003fa6270 */
[----:B------:R-:W-:-:S04]  /*3010*/  IMAD.HI.U32 R44, R7, R75, RZ ;  /* 0x0000004b072c7227 */ /* 0x000fc800078e00ff */
[----:B------:R-:W-:Y:S01]  /*3020*/  @!P4 IMAD.IADD R71, R71, 0x1, -R6 ;  /* 0x000000014747c824 */ /* 0x000fe200078e0a06 */
[C---:B------:R-:W-:Y:S01]  /*3030*/  ISETP.GT.U32.AND P4, PT, R6.reuse, R73, PT ;  /* 0x000000490600720c */ /* 0x040fe20003f84070 */
[----:B------:R-:W-:Y:S02]  /*3040*/  IMAD.MOV R44, RZ, RZ, -R44 ;  /* 0x000000ffff2c7224 */ /* 0x000fe400078e0a2c */
[----:B------:R-:W-:Y:S01]  /*3050*/  @!P3 IMAD.IADD R63, R63, 0x1, -R6 ;  /* 0x000000013f3fb824 */ /* 0x000fe200078e0a06 */
[C---:B------:R-:W-:Y:S01]  /*3060*/  ISETP.GT.U32.AND P3, PT, R6.reuse, R69, PT ;  /* 0x000000450600720c */ /* 0x040fe20003f64070 */
[----:B------:R-:W-:Y:S02]  /*3070*/  IMAD R75, R6, R44, R75 ;  /* 0x0000002c064b7224 */ /* 0x000fe400078e024b */
[----:B------:R-:W-:Y:S02]  /*3080*/  IMAD.MOV R46, RZ, RZ, -R46 ;  /* 0x000000ffff2e7224 */ /* 0x000fe400078e0a2e */
[----:B------:R-:W-:Y:S01]  /*3090*/  @!P6 IMAD.MOV R61, RZ, RZ, -R61 ;  /* 0x000000ffff3de224 */ /* 0x000fe200078e0a3d */
[----:B------:R-:W-:Y:S01]  /*30a0*/  ISETP.GE.AND P6, PT, R48, RZ, PT ;  /* 0x000000ff3000720c */ /* 0x000fe20003fc6270 */
[----:B------:R-:W-:-:S02]  /*30b0*/  IMAD R77, R6, R46, R77 ;  /* 0x0000002e064d7224 */ /* 0x000fc400078e024d */
[----:B------:R-:W-:Y:S01]  /*30c0*/  @!P4 IADD3 R73, R73, -R6, RZ ;  /* 0x800000064949c210 */ /* 0x000fe20007ffe0ff */
[----:B------:R-:W-:Y:S02]  /*30d0*/  VIADD R48, R2, 0xb ;  /* 0x0000000b02307836 */ /* 0x000fe40000000000 */
[----:B------:R-:W-:Y:S01]  /*30e0*/  IMAD.HI.U32 R52, R7, R85, RZ ;  /* 0x0000005507347227 */ /* 0x000fe200078e00ff */
[----:B------:R-:W-:Y:S02]  /*30f0*/  ISETP.GT.U32.AND P4, PT, R6, R73, PT ;  /* 0x000000490600720c */ /* 0x000fe40003f84070 */
[----:B------:R-:W-:Y:S01]  /*3100*/  IABS R81, R48 ;  /* 0x0000003000517213 */ /* 0x000fe20000000000 */
[----:B------:R-:W-:Y:S02]  /*3110*/  @!P3 IMAD.IADD R69, R69, 0x1, -R6 ;  /* 0x000000014545b824 */ /* 0x000fe400078e0a06 */
[----:B------:R-:W-:Y:S02]  /*3120*/  VIADD R54, R2, 0xa ;  /* 0x0000000a02367836 */ /* 0x000fe40000000000 */
[----:B------:R-:W-:Y:S01]  /*3130*/  IMAD.MOV R52, RZ, RZ, -R52 ;  /* 0x000000ffff347224 */ /* 0x000fe200078e0a34 */
[----:B------:R-:W-:Y:S01]  /*3140*/  ISETP.GT.U32.AND P3, PT, R6, R69, PT ;  /* 0x000000450600720c */ /* 0x000fe20003f64070 */
[----:B------:R-:W-:Y:S01]  /*3150*/  @!P0 IMAD.MOV R63, RZ, RZ, -R63 ;  /* 0x000000ffff3f8224 */ /* 0x000fe200078e0a3f */
[----:B------:R-:W-:Y:S01]  /*3160*/  ISETP.GE.AND P0, PT, R50, RZ, PT ;  /* 0x000000ff3200720c */ /* 0x000fe20003f06270 */
[C---:B------:R-:W-:Y:S01]  /*3170*/  IMAD R85, R6.reuse, R52, R85 ;  /* 0x0000003406557224 */ /* 0x040fe200078e0255 */
[----:B------:R-:W-:Y:S01]  /*3180*/  IABS R83, R54 ;  /* 0x0000003600537213 */ /* 0x000fe20000000000 */
[----:B------:R-:W-:Y:S01]  /*3190*/  @!P4 IMAD.IADD R73, R73, 0x1, -R6 ;  /* 0x000000014949c824 */ /* 0x000fe200078e0a06 */
[----:B------:R-:W-:Y:S01]  /*31a0*/  ISETP.GT.U32.AND P4, PT, R6, R75, PT ;  /* 0x0000004b0600720c */ /* 0x000fe20003f84070 */
[----:B------:R-:W-:-:S02]  /*31b0*/  VIADD R52, R2, 0x8 ;  /* 0x0000000802347836 */ /* 0x000fc40000000000 */
[----:B------:R-:W-:Y:S01]  /*31c0*/  IMAD.HI.U32 R50, R7, R83, RZ ;  /* 0x0000005307327227 */ /* 0x000fe200078e00ff */
[----:B------:R-:W-:Y:S02]  /*31d0*/  @!P1 IADD3 R73, -R73, RZ, RZ ;  /* 0x000000ff49499210 */ /* 0x000fe40007ffe1ff */
[----:B------:R-:W-:Y:S01]  /*31e0*/  IABS R87, R52 ;  /* 0x0000003400577213 */ /* 0x000fe20000000000 */
[----:B------:R-:W-:Y:S01]  /*31f0*/  @!P3 IMAD.IADD R69, R69, 0x1, -R6 ;  /* 0x000000014545b824 */ /* 0x000fe200078e0a06 */
[----:B------:R-:W-:Y:S01]  /*3200*/  ISETP.GE.AND P3, PT, R48, RZ, PT ;  /* 0x000000ff3000720c */ /* 0x000fe20003f66270 */
[----:B------:R-:W-:-:S04]  /*3210*/  IMAD.HI.U32 R48, R7, R81, RZ ;  /* 0x0000005107307227 */ /* 0x000fc800078e00ff */
[----:B------:R-:W-:Y:S01]  /*3220*/  @!P4 IMAD.IADD R75, R75, 0x1, -R6 ;  /* 0x000000014b4bc824 */ /* 0x000fe200078e0a06 */
[C---:B------:R-:W-:Y:S01]  /*3230*/  ISETP.GT.U32.AND P4, PT, R6.reuse, R77, PT ;  /* 0x0000004d0600720c */ /* 0x040fe20003f84070 */
[----:B------:R-:W-:Y:S02]  /*3240*/  IMAD.MOV R48, RZ, RZ, -R48 ;  /* 0x000000ffff307224 */ /* 0x000fe400078e0a30 */
[----:B------:R-:W-:Y:S02]  /*3250*/  IMAD.MOV R50, RZ, RZ, -R50 ;  /* 0x000000ffff327224 */ /* 0x000fe400078e0a32 */
[----:B------:R-:W-:Y:S02]  /*3260*/  IMAD R81, R6, R48, R81 ;  /* 0x0000003006517224 */ /* 0x000fe400078e0251 */
[----:B------:R-:W-:-:S04]  /*3270*/  IMAD.HI.U32 R44, R7, R87, RZ ;  /* 0x00000057072c7227 */ /* 0x000fc800078e00ff */
[----:B------:R-:W-:Y:S01]  /*3280*/  @!P6 IMAD.MOV R69, RZ, RZ, -R69 ;  /* 0x000000ffff45e224 */ /* 0x000fe200078e0a45 */
[C---:B------:R-:W-:Y:S01]  /*3290*/  ISETP.GT.U32.AND P6, PT, R6.reuse, R75, PT ;  /* 0x0000004b0600720c */ /* 0x040fe20003fc4070 */
[----:B------:R-:W-:Y:S02]  /*32a0*/  @!P4 IMAD.IADD R77, R77, 0x1, -R6 ;  /* 0x000000014d4dc824 */ /* 0x000fe400078e0a06 */
[----:B------:R-:W-:Y:S01]  /*32b0*/  @!P0 IMAD.MOV R71, RZ, RZ, -R71 ;  /* 0x000000ffff478224 */ /* 0x000fe200078e0a47 */
[C---:B------:R-:W-:Y:S01]  /*32c0*/  ISETP.GT.U32.AND P0, PT, R6.reuse, R81, PT ;  /* 0x000000510600720c */ /* 0x040fe20003f04070 */
[C---:B------:R-:W-:Y:S01]  /*32d0*/  IMAD R83, R6.reuse, R50, R83 ;  /* 0x0000003206537224 */ /* 0x040fe200078e0253 */
[----:B------:R-:W-:Y:S01]  /*32e0*/  ISETP.GT.U32.AND P4, PT, R6, R77, PT ;  /* 0x0000004d0600720c */ /* 0x000fe20003f84070 */
[----:B------:R-:W-:-:S03]  /*32f0*/  IMAD.HI.U32 R46, R7, R89, RZ ;  /* 0x00000059072e7227 */ /* 0x000fc600078e00ff */
[C---:B------:R-:W-:Y:S01]  /*3300*/  ISETP.GT.U32.AND P1, PT, R6.reuse, R83, PT ;  /* 0x000000530600720c */ /* 0x040fe20003f24070 */
[----:B------:R-:W-:Y:S02]  /*3310*/  IMAD.MOV R50, RZ, RZ, -R44 ;  /* 0x000000ffff327224 */ /* 0x000fe400078e0a2c */
[----:B------:R-:W-:Y:S02]  /*3320*/  IMAD.MOV R46, RZ, RZ, -R46 ;  /* 0x000000ffff2e7224 */ /* 0x000fe400078e0a2e */
[C---:B------:R-:W-:Y:S02]  /*3330*/  IMAD R87, R6.reuse, R50, R87 ;  /* 0x0000003206577224 */ /* 0x040fe400078e0257 */
[C---:B------:R-:W-:Y:S02]  /*3340*/  IMAD R89, R6.reuse, R46, R89 ;  /* 0x0000002e06597224 */ /* 0x040fe400078e0259 */
[--C-:B------:R-:W-:Y:S01]  /*3350*/  @!P4 IMAD.IADD R77, R77, 0x1, -R6.reuse ;  /* 0x000000014d4dc824 */ /* 0x100fe200078e0a06 */
[C---:B------:R-:W-:Y:S01]  /*3360*/  ISETP.GT.U32.AND P4, PT, R6.reuse, R87, PT ;  /* 0x000000570600720c */ /* 0x040fe20003f84070 */
[--C-:B------:R-:W-:Y:S01]  /*3370*/  @!P6 IMAD.IADD R75, R75, 0x1, -R6.reuse ;  /* 0x000000014b4be824 */ /* 0x100fe200078e0a06 */
[C---:B------:R-:W-:Y:S01]  /*3380*/  ISETP.GT.U32.AND P6, PT, R6.reuse, R85, PT ;  /* 0x000000550600720c */ /* 0x040fe20003fc4070 */
[----:B------:R-:W-:Y:S01]  /*3390*/  @!P0 IMAD.IADD R81, R81, 0x1, -R6 ;  /* 0x0000000151518824 */ /* 0x000fe200078e0a06 */
[----:B------:R-:W-:Y:S01]  /*33a0*/  ISETP.GT.U32.AND P0, PT, R6, R89, PT ;  /* 0x000000590600720c */ /* 0x000fe20003f04070 */
[----:B------:R-:W-:-:S04]  /*33b0*/  IMAD.HI.U32 R48, R7, R91, RZ ;  /* 0x0000005b07307227 */ /* 0x000fc800078e00ff */
[----:B------:R-:W-:Y:S02]  /*33c0*/  IMAD.MOV R48, RZ, RZ, -R48 ;  /* 0x000000ffff307224 */ /* 0x000fe400078e0a30 */
[----:B------:R-:W-:Y:S02]  /*33d0*/  VIADD R50, R2, 0x2 ;  /* 0x0000000202327836 */ /* 0x000fe40000000000 */
[----:B------:R-:W-:-:S03]  /*33e0*/  IMAD.HI.U32 R46, R7, R95, RZ ;  /* 0x0000005f072e7227 */ /* 0x000fc600078e00ff */
[----:B------:R-:W-:Y:S01]  /*33f0*/  IABS R99, R50 ;  /* 0x0000003200637213 */ /* 0x000fe20000000000 */
[----:B------:R-:W-:Y:S02]  /*3400*/  IMAD R91, R6, R48, R91 ;  /* 0x00000030065b7224 */ /* 0x000fe400078e025b */
[----:B------:R-:W-:Y:S02]  /*3410*/  VIADD R48, R2, 0x3 ;  /* 0x0000000302307836 */ /* 0x000fe40000000000 */
[----:B------:R-:W-:Y:S02]  /*3420*/  @!P4 IMAD.IADD R87, R87, 0x1, -R6 ;  /* 0x000000015757c824 */ /* 0x000fe400078e0a06 */
[----:B------:R-:W-:Y:S01]  /*3430*/  IMAD.HI.U32 R44, R7, R93, RZ ;  /* 0x0000005d072c7227 */ /* 0x000fe200078e00ff */
[----:B------:R-:W-:-:S03]  /*3440*/  IABS R97, R48 ;  /* 0x0000003000617213 */ /* 0x000fc60000000000 */
[----:B------:R-:W-:Y:S02]  /*3450*/  IMAD.MOV R46, RZ, RZ, -R46 ;  /* 0x000000ffff2e7224 */ /* 0x000fe400078e0a2e */
[--C-:B------:R-:W-:Y:S01]  /*3460*/  @!P1 IMAD.IADD R83, R83, 0x1, -R6.reuse ;  /* 0x0000000153539824 */ /* 0x100fe200078e0a06 */
[C---:B------:R-:W-:Y:S01]  /*3470*/  ISETP.GT.U32.AND P1, PT, R6.reuse, R91, PT ;  /* 0x0000005b0600720c */ /* 0x040fe20003f24070 */
[--C-:B------:R-:W-:Y:S01]  /*3480*/  @!P6 IMAD.IADD R85, R85, 0x1, -R6.reuse ;  /* 0x000000015555e824 */ /* 0x100fe200078e0a06 */
[C---:B------:R-:W-:Y:S01]  /*3490*/  ISETP.GT.U32.AND P6, PT, R6.reuse, R81, PT ;  /* 0x000000510600720c */ /* 0x040fe20003fc4070 */
[----:B------:R-:W-:Y:S01]  /*34a0*/  @!P0 IMAD.IADD R89, R89, 0x1, -R6 ;  /* 0x0000000159598824 */ /* 0x000fe200078e0a06 */
[C---:B------:R-:W-:Y:S01]  /*34b0*/  ISETP.GT.U32.AND P0, PT, R6.reuse, R87, PT ;  /* 0x000000570600720c */ /* 0x040fe20003f04070 */
[----:B------:R-:W-:Y:S01]  /*34c0*/  IMAD.MOV R44, RZ, RZ, -R44 ;  /* 0x000000ffff2c7224 */ /* 0x000fe200078e0a2c */
[C---:B------:R-:W-:Y:S01]  /*34d0*/  ISETP.GT.U32.AND P4, PT, R6.reuse, R85, PT ;  /* 0x000000550600720c */ /* 0x040fe20003f84070 */
[----:B------:R-:W-:-:S02]  /*34e0*/  IMAD R95, R6, R46, R95 ;  /* 0x0000002e065f7224 */ /* 0x000fc400078e025f */
[----:B------:R-:W-:-:S04]  /*34f0*/  IMAD.HI.U32 R46, R7, R99, RZ ;  /* 0x00000063072e7227 */ /* 0x000fc800078e00ff */
[----:B------:R-:W-:Y:S02]  /*3500*/  IMAD R93, R6, R44, R93 ;  /* 0x0000002c065d7224 */ /* 0x000fe400078e025d */
[----:B------:R-:W-:-:S04]  /*3510*/  IMAD.HI.U32 R44, R7, R97, RZ ;  /* 0x00000061072c7227 */ /* 0x000fc800078e00ff */
[----:B------:R-:W-:Y:S02]  /*3520*/  IMAD.MOV R46, RZ, RZ, -R46 ;  /* 0x000000ffff2e7224 */ /* 0x000fe400078e0a2e */
[----:B------:R-:W-:Y:S01]  /*3530*/  @!P5 IMAD.MOV R75, RZ, RZ, -R75 ;  /* 0x000000ffff4bd224 */ /* 0x000fe200078e0a4b */
[C---:B------:R-:W-:Y:S01]  /*3540*/  ISETP.GT.U32.AND P5, PT, R6.reuse, R83, PT ;  /* 0x000000530600720c */ /* 0x040fe20003fa4070 */
[----:B------:R-:W-:Y:S02]  /*3550*/  IMAD.MOV R44, RZ, RZ, -R44 ;  /* 0x000000ffff2c7224 */ /* 0x000fe400078e0a2c */
[C---:B------:R-:W-:Y:S02]  /*3560*/  IMAD R99, R6.reuse, R46, R99 ;  /* 0x0000002e06637224 */ /* 0x040fe400078e0263 */
[C---:B------:R-:W-:Y:S02]  /*3570*/  IMAD R97, R6.reuse, R44, R97 ;  /* 0x0000002c06617224 */ /* 0x040fe400078e0261 */
[--C-:B------:R-:W-:Y:S01]  /*3580*/  @!P1 IMAD.IADD R91, R91, 0x1, -R6.reuse ;  /* 0x000000015b5b9824 */ /* 0x100fe200078e0a06 */
[C---:B------:R-:W-:Y:S01]  /*3590*/  ISETP.GT.U32.AND P1, PT, R6.reuse, R89, PT ;  /* 0x000000590600720c */ /* 0x040fe20003f24070 */
[----:B------:R-:W-:Y:S01]  /*35a0*/  @!P0 IMAD.IADD R87, R87, 0x1, -R6 ;  /* 0x0000000157578824 */ /* 0x000fe200078e0a06 */
[----:B------:R-:W-:Y:S01]  /*35b0*/  ISETP.GT.U32.AND P0, PT, R6, R99, PT ;  /* 0x000000630600720c */ /* 0x000fe20003f04070 */
[----:B------:R-:W-:-:S04]  /*35c0*/  IMAD.HI.U32 R44, R7, R101, RZ ;  /* 0x00000065072c7227 */ /* 0x000fc800078e00ff */
[----:B------:R-:W-:-:S04]  /*35d0*/  IMAD.HI.U32 R7, R7, R103, RZ ;  /* 0x0000006707077227 */ /* 0x000fc800078e00ff */
[----:B------:R-:W-:Y:S01]  /*35e0*/  @!P2 IMAD.MOV R77, RZ, RZ, -R77 ;  /* 0x000000ffff4da224 */ /* 0x000fe200078e0a4d */
[C---:B------:R-:W-:Y:S01]  /*35f0*/  ISETP.GT.U32.AND P2, PT, R6.reuse, R91, PT ;  /* 0x0000005b0600720c */ /* 0x040fe20003f44070 */
[--C-:B------:R-:W-:Y:S01]  /*3600*/  @!P6 IMAD.IADD R81, R81, 0x1, -R6.reuse ;  /* 0x000000015151e824 */ /* 0x100fe200078e0a06 */
[C---:B------:R-:W-:Y:S01]  /*3610*/  ISETP.GT.U32.AND P6, PT, R6.reuse, R93, PT ;  /* 0x0000005d0600720c */ /* 0x040fe20003fc4070 */
[----:B------:R-:W-:Y:S01]  /*3620*/  @!P4 IMAD.IADD R85, R85, 0x1, -R6 ;  /* 0x000000015555c824 */ /* 0x000fe200078e0a06 */
[C---:B------:R-:W-:Y:S01]  /*3630*/  ISETP.GT.U32.AND P4, PT, R6.reuse, R97, PT ;  /* 0x000000610600720c */ /* 0x040fe20003f84070 */
[----:B------:R-:W-:Y:S02]  /*3640*/  IMAD.MOV R44, RZ, RZ, -R44 ;  /* 0x000000ffff2c7224 */ /* 0x000fe400078e0a2c */
[----:B------:R-:W-:Y:S02]  /*3650*/  IMAD.MOV R7, RZ, RZ, -R7 ;  /* 0x000000ffff077224 */ /* 0x000fe400078e0a07 */
[----:B------:R-:W-:Y:S01]  /*3660*/  @!P5 IMAD.IADD R83, R83, 0x1, -R6 ;  /* 0x000000015353d824 */ /* 0x000fe200078e0a06 */
[C---:B------:R-:W-:Y:S01]  /*3670*/  ISETP.GT.U32.AND P5, PT, R6.reuse, R95, PT ;  /* 0x0000005f0600720c */ /* 0x040fe20003fa4070 */
[----:B------:R-:W-:-:S02]  /*3680*/  IMAD R101, R6, R44, R101 ;  /* 0x0000002c06657224 */ /* 0x000fc400078e0265 */
[C---:B------:R-:W-:Y:S01]  /*3690*/  IMAD R103, R6.reuse, R7, R103 ;  /* 0x0000000706677224 */ /* 0x040fe200078e0267 */
[----:B------:R-:W-:Y:S01]  /*36a0*/  SHF.R.S32.HI R7, RZ, 0x1f, R244 ;  /* 0x0000001fff077819 */ /* 0x000fe200000114f4 */
[--C-:B------:R-:W-:Y:S01]  /*36b0*/  @!P1 IMAD.IADD R89, R89, 0x1, -R6.reuse ;  /* 0x0000000159599824 */ /* 0x100fe200078e0a06 */
[C---:B------:R-:W-:Y:S01]  /*36c0*/  ISETP.GT.U32.AND P1, PT, R6.reuse, R101, PT ;  /* 0x000000650600720c */ /* 0x040fe20003f24070 */
[--C-:B------:R-:W-:Y:S01]  /*36d0*/  @!P0 IMAD.IADD R99, R99, 0x1, -R6.reuse ;  /* 0x0000000163638824 */ /* 0x100fe200078e0a06 */
[----:B------:R-:W-:Y:S01]  /*36e0*/  ISETP.GT.U32.AND P0, PT, R6, R103, PT ;  /* 0x000000670600720c */ /* 0x000fe20003f04070 */
[--C-:B------:R-:W-:Y:S01]  /*36f0*/  @!P2 IMAD.IADD R91, R91, 0x1, -R6.reuse ;  /* 0x000000015b5ba824 */ /* 0x100fe200078e0a06 */
[----:B------:R-:W-:Y:S01]  /*3700*/  @!P6 IADD3 R93, R93, -R6, RZ ;  /* 0x800000065d5de210 */ /* 0x000fe20007ffe0ff */
[--C-:B------:R-:W-:Y:S01]  /*3710*/  @!P4 IMAD.IADD R97, R97, 0x1, -R6.reuse ;  /* 0x000000016161c824 */ /* 0x100fe200078e0a06 */
[----:B------:R-:W-:Y:S01]  /*3720*/  ISETP.GE.AND P2, PT, R54, RZ, PT ;  /* 0x000000ff3600720c */ /* 0x000fe20003f46270 */
[--C-:B------:R-:W-:Y:S01]  /*3730*/  @!P5 IMAD.IADD R95, R95, 0x1, -R6.reuse ;  /* 0x000000015f5fd824 */ /* 0x100fe200078e0a06 */
[----:B------:R-:W-:Y:S01]  /*3740*/  ISETP.GE.AND P6, PT, R56, RZ, PT ;  /* 0x000000ff3800720c */ /* 0x000fe20003fc6270 */
[----:B------:R-:W-:Y:S01]  /*3750*/  @!P3 IMAD.MOV R81, RZ, RZ, -R81 ;  /* 0x000000ffff51b224 */ /* 0x000fe200078e0a51 */
[----:B------:R-:W-:Y:S01]  /*3760*/  ISETP.GE.AND P4, PT, R58, RZ, PT ;  /* 0x000000ff3a00720c */ /* 0x000fe20003f86270 */
[----:B------:R-:W-:Y:S01]  /*3770*/  IMAD R79, R79, UR40, RZ ;  /* 0x000000284f4f7c24 */ /* 0x000fe2000f8e02ff */
[----:B------:R-:W-:Y:S01]  /*3780*/  ISETP.GE.AND P5, PT, R52, RZ, PT ;  /* 0x000000ff3400720c */ /* 0x000fe20003fa6270 */
[--C-:B------:R-:W-:Y:S01]  /*3790*/  @!P1 IMAD.IADD R101, R101, 0x1, -R6.reuse ;  /* 0x0000000165659824 */ /* 0x100fe200078e0a06 */
[C---:B------:R-:W-:Y:S01]  /*37a0*/  ISETP.GT.U32.AND P1, PT, R6.reuse, R93, PT ;  /* 0x0000005d0600720c */ /* 0x040fe20003f24070 */
[--C-:B------:R-:W-:Y:S01]  /*37b0*/  @!P0 IMAD.IADD R103, R103, 0x1, -R6.reuse ;  /* 0x0000000167678824 */ /* 0x100fe200078e0a06 */
[----:B------:R-:W-:Y:S01]  /*37c0*/  ISETP.GT.U32.AND P3, PT, R6, R97, PT ;  /* 0x000000610600720c */ /* 0x000fe20003f64070 */
[----:B------:R-:W-:Y:S01]  /*37d0*/  IMAD R79, R0, UR40, RZ ;  /* 0x00000028004f7c24 */ /* 0x000fe2000f8e02ff */
[C---:B------:R-:W-:Y:S01]  /*37e0*/  ISETP.GT.U32.AND P0, PT, R6.reuse, R101, PT ;  /* 0x000000650600720c */ /* 0x040fe20003f04070 */
[----:B------:R-:W-:Y:S01]  /*37f0*/  @!P2 IMAD.MOV R83, RZ, RZ, -R83 ;  /* 0x000000ffff53a224 */ /* 0x000fe200078e0a53 */
[C---:B------:R-:W-:Y:S01]  /*3800*/  ISETP.GT.U32.AND P2, PT, R6.reuse, R95, PT ;  /* 0x0000005f0600720c */ /* 0x040fe20003f44070 */
[----:B------:R-:W-:Y:S01]  /*3810*/  @!P6 IMAD.MOV R85, RZ, RZ, -R85 ;  /* 0x000000ffff55e224 */ /* 0x000fe200078e0a55 */
[C---:B------:R-:W-:Y:S01]  /*3820*/  ISETP.GT.U32.AND P6, PT, R6.reuse, R99, PT ;  /* 0x000000630600720c */ /* 0x040fe20003fc4070 */
[----:B------:R-:W-:Y:S01]  /*3830*/  @!P4 IMAD.MOV R89, RZ, RZ, -R89 ;  /* 0x000000ffff59c224 */ /* 0x000fe200078e0a59 */
[----:B------:R-:W-:Y:S01]  /*3840*/  ISETP.GT.U32.AND P4, PT, R6, R103, PT ;  /* 0x000000670600720c */ /* 0x000fe20003f84070 */
[----:B------:R-:W-:Y:S01]  /*3850*/  @!P5 IMAD.MOV R87, RZ, RZ, -R87 ;  /* 0x000000ffff57d224 */ /* 0x000fe200078e0a57 */
[----:B------:R-:W-:Y:S01]  /*3860*/  ISETP.GE.AND P5, PT, R60, RZ, PT ;  /* 0x000000ff3c00720c */ /* 0x000fe20003fa6270 */
[--C-:B------:R-:W-:Y:S01]  /*3870*/  @!P1 IMAD.IADD R93, R93, 0x1, -R6.reuse ;  /* 0x000000015d5d9824 */ /* 0x100fe200078e0a06 */
        /* <DEDUP_REMOVED lines=9> */
[----:B------:R-:W-:Y:S01]  /*3910*/  @!P4 IMAD.IADD R103, R103, 0x1, -R6 ;  /* 0x000000016767c824 */ /* 0x000fe200078e0a06 */
[----:B------:R-:W-:Y:S01]  /*3920*/  ISETP.NE.AND P4, PT, R45, RZ, PT ;  /* 0x000000ff2d00720c */ /* 0x000fe20003f85270 */
[----:B------:R-:W-:Y:S01]  /*3930*/  @!P5 IMAD.MOV R91, RZ, RZ, -R91 ;  /* 0x000000ffff5bd224 */ /* 0x000fe200078e0a5b */
[----:B------:R-:W-:Y:S01]  /*3940*/  LOP3.LUT R6, RZ, R45, RZ, 0x33, !PT ;  /* 0x0000002dff067212 */ /* 0x000fe200078e33ff */
[----:B------:R-:W-:Y:S01]  /*3950*/  @!P1 IMAD.MOV R93, RZ, RZ, -R93 ;  /* 0x000000ffff5d9224 */ /* 0x000fe200078e0a5d */
[----:B------:R-:W-:Y:S01]  /*3960*/  ISETP.GE.AND P5, PT, R2, RZ, PT ;  /* 0x000000ff0200720c */ /* 0x000fe20003fa6270 */
[----:B------:R-:W-:Y:S01]  /*3970*/  IMAD R79, R135, UR40, RZ ;  /* 0x00000028874f7c24 */ /* 0x000fe2000f8e02ff */
[C---:B------:R-:W-:Y:S01]  /*3980*/  SEL R8, R6.reuse, R8, !P4 ;  /* 0x0000000806087207 */ /* 0x040fe20006000000 */
[----:B------:R-:W-:Y:S01]  /*3990*/  @!P0 IMAD.MOV R101, RZ, RZ, -R101 ;  /* 0x000000ffff658224 */ /* 0x000fe200078e0a65 */
[C---:B------:R-:W-:Y:S01]  /*39a0*/  SEL R9, R6.reuse, R9, !P4 ;  /* 0x0000000906097207 */ /* 0x040fe20006000000 */
[----:B------:R-:W-:Y:S01]  /*39b0*/  @!P2 IMAD.MOV R95, RZ, RZ, -R95 ;  /* 0x000000ffff5fa224 */ /* 0x000fe200078e0a5f */
[----:B------:R-:W-:Y:S01]  /*39c0*/  SEL R12, R6, R12, !P4 ;  /* 0x0000000c060c7207 */ /* 0x000fe20006000000 */
[----:B------:R-:W-:Y:S01]  /*39d0*/  IMAD R8, R8, UR5, RZ ;  /* 0x0000000508087c24 */ /* 0x000fe2000f8e02ff */
[C---:B------:R-:W-:Y:S01]  /*39e0*/  SEL R14, R6.reuse, R14, !P4 ;  /* 0x0000000e060e7207 */ /* 0x040fe20006000000 */
[----:B------:R-:W-:Y:S01]  /*39f0*/  IMAD R9, R9, UR5, RZ ;  /* 0x0000000509097c24 */ /* 0x000fe2000f8e02ff */
[----:B------:R-:W-:Y:S01]  /*3a00*/  SEL R13, R6, R13, !P4 ;  /* 0x0000000d060d7207 */ /* 0x000fe20006000000 */
[----:B------:R-:W-:Y:S01]  /*3a10*/  IMAD R12, R12, UR5, RZ ;  /* 0x000000050c0c7c24 */ /* 0x000fe2000f8e02ff */
[----:B------:R-:W-:Y:S01]  /*3a20*/  SEL R10, R6, R10, !P4 ;  /* 0x0000000a060a7207 */ /* 0x000fe20006000000 */
[----:B------:R-:W-:Y:S01]  /*3a30*/  IMAD R14, R14, UR5, RZ ;  /* 0x000000050e0e7c24 */ /* 0x000fe2000f8e02ff */
[C---:B------:R-:W-:Y:S01]  /*3a40*/  SEL R15, R6.reuse, R15, !P4 ;  /* 0x0000000f060f7207 */ /* 0x040fe20006000000 */
[----:B------:R-:W-:Y:S01]  /*3a50*/  IMAD R13, R13, UR5, RZ ;  /* 0x000000050d0d7c24 */ /* 0x000fe2000f8e02ff */
[C---:B------:R-:W-:Y:S01]  /*3a60*/  SEL R18, R6.reuse, R18, !P4 ;  /* 0x0000001206127207 */ /* 0x040fe20006000000 */
[----:B------:R-:W-:Y:S01]  /*3a70*/  @!P6 IMAD.MOV R99, RZ, RZ, -R99 ;  /* 0x000000ffff63e224 */ /* 0x000fe200078e0a63 */
[----:B------:R-:W-:Y:S01]  /*3a80*/  SEL R20, R6, R20, !P4 ;  /* 0x0000001406147207 */ /* 0x000fe20006000000 */
[----:B------:R-:W-:Y:S01]  /*3a90*/  @!P5 IMAD.MOV R103, RZ, RZ, -R103 ;  /* 0x000000ffff67d224 */ /* 0x000fe200078e0a67 */
[----:B---3--:R-:W-:Y:S01]  /*3aa0*/  LEA R187, P2, R8, R218, 0x1 ;  /* 0x000000da08bb7211 */ /* 0x008fe200078408ff */
[----:B------:R-:W-:Y:S01]  /*3ab0*/  IMAD R10, R10, UR5, RZ ;  /* 0x000000050a0a7c24 */ /* 0x000fe2000f8e02ff */
[C---:B------:R-:W-:Y:S01]  /*3ac0*/  SEL R19, R6.reuse, R19, !P4 ;  /* 0x0000001306137207 */ /* 0x040fe20006000000 */
[----:B------:R-:W-:Y:S01]  /*3ad0*/  IMAD R15, R15, UR5, RZ ;  /* 0x000000050f0f7c24 */ /* 0x000fe2000f8e02ff */
[----:B------:R-:W-:Y:S01]  /*3ae0*/  SEL R11, R6, R11, !P4 ;  /* 0x0000000b060b7207 */ /* 0x000fe20006000000 */
[----:B------:R-:W-:Y:S01]  /*3af0*/  IMAD R18, R18, UR5, RZ ;  /* 0x0000000512127c24 */ /* 0x000fe2000f8e02ff */
[----:B------:R-:W-:Y:S01]  /*3b00*/  SEL R61, R6, R61, !P4 ;  /* 0x0000003d063d7207 */ /* 0x000fe20006000000 */
[----:B------:R-:W-:Y:S01]  /*3b10*/  IMAD R20, R20, UR5, RZ ;  /* 0x0000000514147c24 */ /* 0x000fe2000f8e02ff */
[----:B------:R-:W-:Y:S01]  /*3b20*/  @!P3 IADD3 R97, -R97, RZ, RZ ;  /* 0x000000ff6161b210 */ /* 0x000fe20007ffe1ff */
[----:B------:R-:W-:Y:S01]  /*3b30*/  IMAD R19, R19, UR5, RZ ;  /* 0x0000000513137c24 */ /* 0x000fe2000f8e02ff */
[C---:B------:R-:W-:Y:S01]  /*3b40*/  SEL R63, R6.reuse, R63, !P4 ;  /* 0x0000003f063f7207 */ /* 0x040fe20006000000 */
[----:B------:R-:W-:Y:S01]  /*3b50*/  IMAD R11, R11, UR5, RZ ;  /* 0x000000050b0b7c24 */ /* 0x000fe2000f8e02ff */
[C---:B------:R-:W-:Y:S01]  /*3b60*/  SEL R16, R6.reuse, R16, !P4 ;  /* 0x0000001006107207 */ /* 0x040fe20006000000 */
[----:B------:R-:W-:Y:S01]  /*3b70*/  IMAD R186, R61, UR5, RZ ;  /* 0x000000053dba7c24 */ /* 0x000fe2000f8e02ff */
[C---:B------:R-:W-:Y:S01]  /*3b80*/  SEL R21, R6.reuse, R21, !P4 ;  /* 0x0000001506157207 */ /* 0x040fe20006000000 */
[----:B------:R-:W-:Y:S01]  /*3b90*/  IMAD R80, R63, UR5, RZ ;  /* 0x000000053f507c24 */ /* 0x000fe2000f8e02ff */
[----:B------:R-:W-:Y:S01]  /*3ba0*/  SEL R24, R6, R24, !P4 ;  /* 0x0000001806187207 */ /* 0x000fe20006000000 */
[----:B------:R-:W-:Y:S01]  /*3bb0*/  IMAD R16, R16, UR5, RZ ;  /* 0x0000000510107c24 */ /* 0x000fe2000f8e02ff */
[-C--:B------:R-:W-:Y:S01]  /*3bc0*/  LEA R188, P3, R9, R218.reuse, 0x1 ;  /* 0x000000da09bc7211 */ /* 0x080fe200078608ff */
[----:B------:R-:W-:Y:S01]  /*3bd0*/  IMAD R21, R21, UR5, RZ ;  /* 0x0000000515157c24 */ /* 0x000fe2000f8e02ff */
[----:B------:R-:W-:Y:S01]  /*3be0*/  LEA R190, P6, R12, R218, 0x1 ;  /* 0x000000da0cbe7211 */ /* 0x000fe200078c08ff */
[----:B------:R-:W-:Y:S01]  /*3bf0*/  IMAD R79, R129, UR40, RZ ;  /* 0x00000028814f7c24 */ /* 0x000fe2000f8e02ff */
[----:B------:R-:W-:Y:S01]  /*3c00*/  LEA.HI.X.SX32 R162, R8, R219, 0x1, P2 ;  /* 0x000000db08a27211 */ /* 0x000fe200010f0eff */
[----:B------:R-:W-:Y:S01]  /*3c10*/  IMAD R79, R124, UR40, RZ ;  /* 0x000000287c4f7c24 */ /* 0x000fe2000f8e02ff */
[----:B------:R-:W-:Y:S01]  /*3c20*/  SEL R26, R6, R26, !P4 ;  /* 0x0000001a061a7207 */ /* 0x000fe20006000000 */
[----:B------:R-:W-:Y:S01]  /*3c30*/  IMAD R79, R118, UR40, RZ ;  /* 0x00000028764f7c24 */ /* 0x000fe2000f8e02ff */
[----:B------:R-:W-:Y:S01]  /*3c40*/  LEA R192, P2, R14, R218, 0x1 ;  /* 0x000000da0ec07211 */ /* 0x000fe200078408ff */
[----:B------:R-:W-:Y:S01]  /*3c50*/  IMAD R79, R108, UR40, RZ ;  /* 0x000000286c4f7c24 */ /* 0x000fe2000f8e02ff */
[----:B------:R-:W-:Y:S01]  /*3c60*/  LEA.HI R244, R7, R244, RZ, 0x7 ;  /* 0x000000f407f47211 */ /* 0x000fe200078f38ff */
[----:B------:R-:W-:Y:S01]  /*3c70*/  IMAD R26, R26, UR5, RZ ;  /* 0x000000051a1a7c24 */ /* 0x000fe2000f8e02ff */
[----:B------:R-:W-:Y:S01]  /*3c80*/  SEL R25, R6, R25, !P4 ;  /* 0x0000001906197207 */ /* 0x000fe20006000000 */
[----:B------:R-:W-:Y:S01]  /*3c90*/  IMAD R79, R105, UR40, RZ ;  /* 0x00000028694f7c24 */ /* 0x000fe2000f8e02ff */
[----:B------:R-:W-:Y:S01]  /*3ca0*/  LEA R191, P1, R13, R218, 0x1 ;  /* 0x000000da0dbf7211 */ /* 0x000fe200078208ff */
[----:B------:R-:W-:Y:S01]  /*3cb0*/  IMAD R79, R102, UR40, RZ ;  /* 0x00000028664f7c24 */ /* 0x000fe2000f8e02ff */
[C---:B------:R-:W-:Y:S01]  /*3cc0*/  SEL R17, R6.reuse, R17, !P4 ;  /* 0x0000001106117207 */ /* 0x040fe20006000000 */
[----:B------:R-:W-:Y:S01]  /*3cd0*/  IMAD R25, R25, UR5, RZ ;  /* 0x0000000519197c24 */ /* 0x000fe2000f8e02ff */
[----:B------:R-:W-:-:S02]  /*3ce0*/  SEL R22, R6, R22, !P4 ;  /* 0x0000001606167207 */ /* 0x000fc40006000000 */
[----:B------:R-:W-:Y:S02]  /*3cf0*/  CS2R R44, SRZ ;  /* 0x00000000002c7805 */ /* 0x000fe4000001ff00 */
[C---:B------:R-:W-:Y:S01]  /*3d00*/  SEL R23, R6.reuse, R23, !P4 ;  /* 0x0000001706177207 */ /* 0x040fe20006000000 */
[----:B------:R-:W-:Y:S01]  /*3d10*/  IMAD R17, R17, UR5, RZ ;  /* 0x0000000511117c24 */ /* 0x000fe2000f8e02ff */
[----:B------:R-:W-:Y:S01]  /*3d20*/  SEL R27, R6, R27, !P4 ;  /* 0x0000001b061b7207 */ /* 0x000fe20006000000 */
[----:B------:R-:W-:Y:S01]  /*3d30*/  IMAD R22, R22, UR5, RZ ;  /* 0x0000000516167c24 */ /* 0x000fe2000f8e02ff */
[C---:B------:R-:W-:Y:S01]  /*3d40*/  SEL R28, R6.reuse, R28, !P4 ;  /* 0x0000001c061c7207 */ /* 0x040fe20006000000 */
[----:B------:R-:W-:Y:S01]  /*3d50*/  IMAD R23, R23, UR5, RZ ;  /* 0x0000000517177c24 */ /* 0x000fe2000f8e02ff */
[C---:B------:R-:W-:Y:S01]  /*3d60*/  SEL R29, R6.reuse, R29, !P4 ;  /* 0x0000001d061d7207 */ /* 0x040fe20006000000 */
[----:B------:R-:W-:Y:S01]  /*3d70*/  IMAD R27, R27, UR5, RZ ;  /* 0x000000051b1b7c24 */ /* 0x000fe2000f8e02ff */
[----:B------:R-:W-:Y:S01]  /*3d80*/  SEL R30, R6, R30, !P4 ;  /* 0x0000001e061e7207 */ /* 0x000fe20006000000 */
        /* <DEDUP_REMOVED lines=79> */
[-C--:B------:R-:W-:Y:S01]  /*4280*/  LEA.HI.X.SX32 R164, R9, R219.reuse, 0x1, P3 ;  /* 0x000000db09a47211 */ /* 0x080fe200018f0eff */
[----:B------:R-:W-:Y:S01]  /*4290*/  IMAD R101, R101, UR5, RZ ;  /* 0x0000000565657c24 */ /* 0x000fe2000f8e02ff */
[-C--:B------:R-:W-:Y:S01]  /*42a0*/  LEA.HI.X.SX32 R61, R12, R219.reuse, 0x1, P6 ;  /* 0x000000db0c3d7211 */ /* 0x080fe200030f0eff */
[----:B------:R-:W-:Y:S01]  /*42b0*/  IMAD R24, R6, UR5, RZ ;  /* 0x0000000506187c24 */ /* 0x000fe2000f8e02ff */
[-C--:B------:R-:W-:Y:S01]  /*42c0*/  LEA R166, P4, R10, R218.reuse, 0x1 ;  /* 0x000000da0aa67211 */ /* 0x080fe200078808ff */
[----:B------:R-:W-:Y:S01]  /*42d0*/  IMAD R97, R97, UR5, RZ ;  /* 0x0000000561617c24 */ /* 0x000fe2000f8e02ff */
[-C--:B------:R-:W-:Y:S01]  /*42e0*/  LEA R193, P3, R15, R218.reuse, 0x1 ;  /* 0x000000da0fc17211 */ /* 0x080fe200078608ff */
[----:B------:R-:W-:Y:S01]  /*42f0*/  IMAD R93, R93, UR5, RZ ;  /* 0x000000055d5d7c24 */ /* 0x000fe2000f8e02ff */
[-C--:B------:R-:W-:Y:S01]  /*4300*/  LEA R196, P6, R18, R218.reuse, 0x1 ;  /* 0x000000da12c47211 */ /* 0x080fe200078c08ff */
[----:B------:R-:W-:Y:S01]  /*4310*/  UMOV UR4, URZ ;  /* 0x0000003f00047c82 */ /* 0x000fe20008000000 */
[-C--:B------:R-:W-:Y:S01]  /*4320*/  LEA.HI.X.SX32 R63, R14, R219.reuse, 0x1, P2 ;  /* 0x000000db0e3f7211 */ /* 0x080fe200010f0eff */
[----:B------:R-:W-:Y:S01]  /*4330*/  UMOV UR5, URZ ;  /* 0x0000003f00057c82 */ /* 0x000fe20008000000 */
[-C--:B------:R-:W-:Y:S01]  /*4340*/  LEA.HI.X.SX32 R62, R13, R219.reuse, 0x1, P1 ;  /* 0x000000db0d3e7211 */ /* 0x080fe200008f0eff */
[----:B------:R-:W-:Y:S01]  /*4350*/  IMAD R252, R252, UR40, RZ ;  /* 0x00000028fcfc7c24 */ /* 0x000fe2000f8e02ff */
[-C--:B------:R-:W-:Y:S01]  /*4360*/  LEA R198, P2, R20, R218.reuse, 0x1 ;  /* 0x000000da14c67211 */ /* 0x080fe200078408ff */
[----:B------:R-:W-:Y:S01]  /*4370*/  IMAD R251, R251, UR40, RZ ;  /* 0x00000028fbfb7c24 */ /* 0x000fe2000f8e02ff */
[-C--:B------:R-:W-:Y:S01]  /*4380*/  LEA R197, P1, R19, R218.reuse, 0x1 ;  /* 0x000000da13c57211 */ /* 0x080fe200078208ff */
[----:B------:R-:W-:Y:S01]  /*4390*/  IMAD R250, R250, UR40, RZ ;  /* 0x00000028fafa7c24 */ /* 0x000fe2000f8e02ff */
[-C--:B------:R-:W-:Y:S01]  /*43a0*/  LEA R189, P5, R11, R218.reuse, 0x1 ;  /* 0x000000da0bbd7211 */ /* 0x080fe200078a08ff */
[----:B------:R-:W-:Y:S01]  /*43b0*/  IMAD R249, R249, UR40, RZ ;  /* 0x00000028f9f97c24 */ /* 0x000fe2000f8e02ff */
[-C--:B------:R-:W-:Y:S01]  /*43c0*/  LEA.HI.X.SX32 R59, R10, R219.reuse, 0x1, P4 ;  /* 0x000000db0a3b7211 */ /* 0x080fe200020f0eff */
[----:B------:R-:W-:Y:S01]  /*43d0*/  IMAD R248, R248, UR40, RZ ;  /* 0x00000028f8f87c24 */ /* 0x000fe2000f8e02ff */
[-C--:B------:R-:W-:Y:S01]  /*43e0*/  LEA.HI.X.SX32 R64, R15, R219.reuse, 0x1, P3 ;  /* 0x000000db0f407211 */ /* 0x080fe200018f0eff */
[----:B------:R-:W-:Y:S01]  /*43f0*/  IMAD R247, R247, UR40, RZ ;  /* 0x00000028f7f77c24 */ /* 0x000fe2000f8e02ff */
[----:B------:R-:W-:Y:S01]  /*4400*/  LEA.HI.X.SX32 R67, R18, R219, 0x1, P6 ;  /* 0x000000db12437211 */ /* 0x000fe200030f0eff */
[----:B------:R-:W-:Y:S01]  /*4410*/  IMAD R246, R246, UR40, RZ ;  /* 0x00000028f6f67c24 */ /* 0x000fe2000f8e02ff */
[-C--:B------:R-:W-:Y:S01]  /*4420*/  LEA R194, P4, R16, R218.reuse, 0x1 ;  /* 0x000000da10c27211 */ /* 0x080fe200078808ff */
[----:B------:R-:W-:Y:S01]  /*4430*/  IMAD R245, R245, UR40, RZ ;  /* 0x00000028f5f57c24 */ /* 0x000fe2000f8e02ff */
[----:B------:R-:W-:-:S02]  /*4440*/  LEA R199, P3, R21, R218, 0x1 ;  /* 0x000000da15c77211 */ /* 0x000fc400078608ff */
[-C--:B------:R-:W-:Y:S02]  /*4450*/  LEA R202, P6, R5, R218.reuse, 0x1 ;  /* 0x000000da05ca7211 */ /* 0x080fe400078c08ff */
[-C--:B------:R-:W-:Y:S02]  /*4460*/  LEA.HI.X.SX32 R69, R20, R219.reuse, 0x1, P2 ;  /* 0x000000db14457211 */ /* 0x080fe400010f0eff */
[-C--:B------:R-:W-:Y:S02]  /*4470*/  LEA.HI.X.SX32 R68, R19, R219.reuse, 0x1, P1 ;  /* 0x000000db13447211 */ /* 0x080fe400008f0eff */
[-C--:B------:R-:W-:Y:S02]  /*4480*/  LEA R220, P2, R26, R218.reuse, 0x1 ;  /* 0x000000da1adc7211 */ /* 0x080fe400078408ff */
[----:B------:R-:W-:Y:S02]  /*4490*/  LEA.HI.X.SX32 R60, R11, R219, 0x1, P5 ;  /* 0x000000db0b3c7211 */ /* 0x000fe400028f0eff */
[----:B------:R-:W-:-:S02]  /*44a0*/  LEA R203, P1, R25, R218, 0x1 ;  /* 0x000000da19cb7211 */ /* 0x000fc400078208ff */
[-C--:B------:R-:W-:Y:S02]  /*44b0*/  LEA R195, P5, R17, R218.reuse, 0x1 ;  /* 0x000000da11c37211 */ /* 0x080fe400078a08ff */
[-C--:B------:R-:W-:Y:S02]  /*44c0*/  LEA.HI.X.SX32 R65, R16, R219.reuse, 0x1, P4 ;  /* 0x000000db10417211 */ /* 0x080fe400020f0eff */
[-C--:B------:R-:W-:Y:S02]  /*44d0*/  LEA.HI.X.SX32 R70, R21, R219.reuse, 0x1, P3 ;  /* 0x000000db15467211 */ /* 0x080fe400018f0eff */
[----:B------:R-:W-:Y:S02]  /*44e0*/  LEA.HI.X.SX32 R73, R5, R219, 0x1, P6 ;  /* 0x000000db05497211 */ /* 0x000fe400030f0eff */
[-C--:B------:R-:W-:Y:S02]  /*44f0*/  LEA R200, P4, R22, R218.reuse, 0x1 ;  /* 0x000000da16c87211 */ /* 0x080fe400078808ff */
        /* <DEDUP_REMOVED lines=10> */
[----:B------:R-:W-:Y:S02]  /*45a0*/  CS2R R26, SRZ ;  /* 0x00000000001a7805 */ /* 0x000fe4000001ff00 */
[----:B------:R-:W-:Y:S02]  /*45b0*/  LEA.HI.X.SX32 R170, R30, R219, 0x1, P6 ;  /* 0x000000db1eaa7211 */ /* 0x000fe400030f0eff */
[----:B------:R-:W-:-:S02]  /*45c0*/  LEA R222, P4, R28, R218, 0x1 ;  /* 0x000000da1cde7211 */ /* 0x000fc400078808ff */
[-C--:B------:R-:W-:Y:S02]  /*45d0*/  LEA R13, P3, R33, R218.reuse, 0x1 ;  /* 0x000000da210d7211 */ /* 0x080fe400078608ff */
[-C--:B------:R-:W-:Y:S02]  /*45e0*/  LEA R16, P6, R36, R218.reuse, 0x1 ;  /* 0x000000da24107211 */ /* 0x080fe400078c08ff */
[-C--:B------:R-:W-:Y:S02]  /*45f0*/  LEA.HI.X.SX32 R171, R32, R219.reuse, 0x1, P2 ;  /* 0x000000db20ab7211 */ /* 0x080fe400010f0eff */
[----:B------:R-:W-:Y:S02]  /*4600*/  LEA.HI.X.SX32 R134, R31, R219, 0x1, P1 ;  /* 0x000000db1f867211 */ /* 0x000fe400008f0eff */
[----:B------:R-:W-:Y:S02]  /*4610*/  CS2R R30, SRZ ;  /* 0x00000000001e7805 */ /* 0x000fe4000001ff00 */
[----:B------:R-:W-:-:S02]  /*4620*/  LEA R6, P2, R38, R218, 0x1 ;  /* 0x000000da26067211 */ /* 0x000fc400078408ff */
[-C--:B------:R-:W-:Y:S02]  /*4630*/  LEA.HI.X.SX32 R72, R23, R219.reuse, 0x1, P5 ;  /* 0x000000db17487211 */ /* 0x080fe400028f0eff */
[-C--:B------:R-:W-:Y:S02]  /*4640*/  LEA R17, P1, R37, R218.reuse, 0x1 ;  /* 0x000000da25117211 */ /* 0x080fe400078208ff */
[----:B------:R-:W-:Y:S02]  /*4650*/  LEA R223, P5, R29, R218, 0x1 ;  /* 0x000000da1ddf7211 */ /* 0x000fe400078a08ff */
[-C--:B------:R-:W-:Y:S02]  /*4660*/  LEA.HI.X.SX32 R138, R28, R219.reuse, 0x1, P4 ;  /* 0x000000db1c8a7211 */ /* 0x080fe400020f0eff */
[----:B------:R-:W-:Y:S02]  /*4670*/  LEA.HI.X.SX32 R132, R33, R219, 0x1, P3 ;  /* 0x000000db21847211 */ /* 0x000fe400018f0eff */
[----:B------:R-:W-:-:S02]  /*4680*/  CS2R R32, SRZ ;  /* 0x0000000000207805 */ /* 0x000fc4000001ff00 */
[-C--:B------:R-:W-:Y:S02]  /*4690*/  LEA.HI.X.SX32 R173, R36, R219.reuse, 0x1, P6 ;  /* 0x000000db24ad7211 */ /* 0x080fe400030f0eff */
[-C--:B------:R-:W-:Y:S02]  /*46a0*/  LEA R14, P4, R34, R218.reuse, 0x1 ;  /* 0x000000da220e7211 */ /* 0x080fe400078808ff */
[-C--:B------:R-:W-:Y:S02]  /*46b0*/  LEA R58, P3, R39, R218.reuse, 0x1 ;  /* 0x000000da273a7211 */ /* 0x080fe400078608ff */
[----:B------:R-:W-:Y:S02]  /*46c0*/  LEA R23, P6, R42, R218, 0x1 ;  /* 0x000000da2a177211 */ /* 0x000fe400078c08ff */
[-C--:B------:R-:W-:Y:S02]  /*46d0*/  LEA.HI.X.SX32 R174, R38, R219.reuse, 0x1, P2 ;  /* 0x000000db26ae7211 */ /* 0x080fe400010f0eff */
[----:B------:R-:W-:-:S02]  /*46e0*/  LEA.HI.X.SX32 R128, R37, R219, 0x1, P1 ;  /* 0x000000db25807211 */ /* 0x000fc400008f0eff */
[----:B------:R-:W-:Y:S02]  /*46f0*/  CS2R R36, SRZ ;  /* 0x0000000000247805 */ /* 0x000fe4000001ff00 */
[-C--:B------:R-:W-:Y:S02]  /*4700*/  LEA R21, P2, R49, R218.reuse, 0x1 ;  /* 0x000000da31157211 */ /* 0x080fe400078408ff */
[----:B------:R-:W-:Y:S02]  /*4710*/  LEA.HI.X.SX32 R140, R29, R219, 0x1, P5 ;  /* 0x000000db1d8c7211 */ /* 0x000fe400028f0eff */
[----:B------:R-:W-:Y:S02]  /*4720*/  CS2R R28, SRZ ;  /* 0x00000000001c7805 */ /* 0x000fe4000001ff00 */
[-C--:B------:R-:W-:Y:S02]  /*4730*/  LEA R22, P1, R43, R218.reuse, 0x1 ;  /* 0x000000da2b167211 */ /* 0x080fe400078208ff */
[----:B------:R-:W-:-:S02]  /*4740*/  LEA R15, P5, R35, R218, 0x1 ;  /* 0x000000da230f7211 */ /* 0x000fc400078a08ff */
[-C--:B------:R-:W-:Y:S02]  /*4750*/  LEA.HI.X.SX32 R172, R34, R219.reuse, 0x1, P4 ;  /* 0x000000db22ac7211 */ /* 0x080fe400020f0eff */
[-C--:B------:R-:W-:Y:S02]  /*4760*/  LEA.HI.X.SX32 R175, R39, R219.reuse, 0x1, P3 ;  /* 0x000000db27af7211 */ /* 0x080fe400018f0eff */
[----:B------:R-:W-:Y:S02]  /*4770*/  CS2R R38, SRZ ;  /* 0x0000000000267805 */ /* 0x000fe4000001ff00 */
[----:B------:R-:W-:Y:S02]  /*4780*/  LEA.HI.X.SX32 R177, R42, R219, 0x1, P6 ;  /* 0x000000db2ab17211 */ /* 0x000fe400030f0eff */
[-C--:B------:R-:W-:Y:S02]  /*4790*/  LEA R57, P4, R40, R218.reuse, 0x1 ;  /* 0x000000da28397211 */ /* 0x080fe400078808ff */
[----:B------:R-:W-:-:S02]  /*47a0*/  LEA R20, P3, R51, R218, 0x1 ;  /* 0x000000da33147211 */ /* 0x000fc400078608ff */
[-C--:B------:R-:W-:Y:S02]  /*47b0*/  LEA R18, P6, R182, R218.reuse, 0x1 ;  /* 0x000000dab6127211 */ /* 0x080fe400078c08ff */
[-C--:B------:R-:W-:Y:S02]  /*47c0*/  LEA.HI.X.SX32 R179, R49, R219.reuse, 0x1, P2 ;  /* 0x000000db31b37211 */ /* 0x080fe400010f0eff */
[----:B------:R-:W-:Y:S02]  /*47d0*/  CS2R R48, SRZ ;  /* 0x0000000000307805 */ /* 0x000fe4000001ff00 */
[----:B------:R-:W-:Y:S02]  /*47e0*/  LEA.HI.X.SX32 R178, R43, R219, 0x1, P1 ;  /* 0x000000db2bb27211 */ /* 0x000fe400008f0eff */
[----:B------:R-:W-:Y:S02]  /*47f0*/  CS2R R42, SRZ ;  /* 0x00000000002a7805 */ /* 0x000fe4000001ff00 */
[----:B------:R-:W-:-:S02]  /*4800*/  LEA R8, P2, R184, R218, 0x1 ;  /* 0x000000dab8087211 */ /* 0x000fc400078408ff */
[-C--:B------:R-:W-:Y:S02]  /*4810*/  LEA.HI.X.SX32 R130, R35, R219.reuse, 0x1, P5 ;  /* 0x000000db23827211 */ /* 0x080fe400028f0eff */
[----:B------:R-:W-:Y:S02]  /*4820*/  CS2R R34, SRZ ;  /* 0x0000000000227805 */ /* 0x000fe4000001ff00 */
[-C--:B------:R-:W-:Y:S02]  /*4830*/  LEA R7, P1, R47, R218.reuse, 0x1 ;  /* 0x000000da2f077211 */ /* 0x080fe400078208ff */
[----:B------:R-:W-:Y:S02]  /*4840*/  LEA R56, P5, R41, R218, 0x1 ;  /* 0x000000da29387211 */ /* 0x000fe400078a08ff */
[-C--:B------:R-:W-:Y:S02]  /*4850*/  LEA.HI.X.SX32 R126, R40, R219.reuse, 0x1, P4 ;  /* 0x000000db287e7211 */ /* 0x080fe400020f0eff */
[----:B------:R-:W-:-:S02]  /*4860*/  LEA.HI.X.SX32 R180, R51, R219, 0x1, P3 ;  /* 0x000000db33b47211 */ /* 0x000fc400018f0eff */
[----:B------:R-:W-:Y:S02]  /*4870*/  CS2R R50, SRZ ;  /* 0x0000000000327805 */ /* 0x000fe4000001ff00 */
[-C--:B------:R-:W-:Y:S02]  /*4880*/  LEA.HI.X.SX32 R182, R182, R219.reuse, 0x1, P6 ;  /* 0x000000dbb6b67211 */ /* 0x080fe400030f0eff */
[-C--:B------:R-:W-:Y:S02]  /*4890*/  LEA R5, P4, R53, R218.reuse, 0x1 ;  /* 0x000000da35057211 */ /* 0x080fe400078808ff */
[-C--:B------:R-:W-:Y:S02]  /*48a0*/  LEA R9, P3, R186, R218.reuse, 0x1 ;  /* 0x000000daba097211 */ /* 0x080fe400078608ff */
[----:B------:R-:W-:Y:S02]  /*48b0*/  LEA R226, P6, R84, R218, 0x1 ;  /* 0x000000da54e27211 */ /* 0x000fe400078c08ff */
[----:B------:R-:W-:-:S02]  /*48c0*/  LEA.HI.X.SX32 R184, R184, R219, 0x1, P2 ;  /* 0x000000dbb8b87211 */ /* 0x000fc400010f0eff */
[-C--:B------:R-:W-:Y:S02]  /*48d0*/  LEA.HI.X.SX32 R185, R47, R219.reuse, 0x1, P1 ;  /* 0x000000db2fb97211 */ /* 0x080fe400008f0eff */
[----:B------:R-:W-:Y:S02]  /*48e0*/  CS2R R46, SRZ ;  /* 0x00000000002e7805 */ /* 0x000fe4000001ff00 */
[-C--:B------:R-:W-:Y:S02]  /*48f0*/  LEA R228, P2, R204, R218.reuse, 0x1 ;  /* 0x000000dacce47211 */ /* 0x080fe400078408ff */
[----:B------:R-:W-:Y:S02]  /*4900*/  LEA.HI.X.SX32 R176, R41, R219, 0x1, P5 ;  /* 0x000000db29b07211 */ /* 0x000fe400028f0eff */
[----:B------:R-:W-:Y:S02]  /*4910*/  CS2R R40, SRZ ;  /* 0x0000000000287805 */ /* 0x000fe4000001ff00 */
[----:B------:R-:W-:-:S02]  /*4920*/  LEA R227, P1, R86, R218, 0x1 ;  /* 0x000000da56e37211 */ /* 0x000fc400078208ff */
[-C--:B------:R-:W-:Y:S02]  /*4930*/  LEA R19, P5, R55, R218.reuse, 0x1 ;  /* 0x000000da37137211 */ /* 0x080fe400078a08ff */
[-C--:B------:R-:W-:Y:S02]  /*4940*/  LEA.HI.X.SX32 R183, R53, R219.reuse, 0x1, P4 ;  /* 0x000000db35b77211 */ /* 0x080fe400020f0eff */
[----:B------:R-:W-:Y:S02]  /*4950*/  CS2R R52, SRZ ;  /* 0x0000000000347805 */ /* 0x000fe4000001ff00 */
[-C--:B------:R-:W-:Y:S02]  /*4960*/  LEA.HI.X.SX32 R186, R186, R219.reuse, 0x1, P3 ;  /* 0x000000dbbaba7211 */ /* 0x080fe400018f0eff */
[----:B------:R-:W-:Y:S02]  /*4970*/  LEA.HI.X.SX32 R84, R84, R219, 0x1, P6 ;  /* 0x000000db54547211 */ /* 0x000fe400030f0eff */
[----:B------:R-:W-:-:S02]  /*4980*/  LEA R224, P4, R80, R218, 0x1 ;  /* 0x000000da50e07211 */ /* 0x000fc400078808ff */
[-C--:B------:R-:W-:Y:S02]  /*4990*/  LEA R229, P3, R205, R218.reuse, 0x1 ;  /* 0x000000dacde57211 */ /* 0x080fe400078608ff */
[-C--:B------:R-:W-:Y:S02]  /*49a0*/  LEA R232, P6, R81, R218.reuse, 0x1 ;  /* 0x000000da51e87211 */ /* 0x080fe400078c08ff */
[-C--:B------:R-:W-:Y:S02]  /*49b0*/  LEA.HI.X.SX32 R204, R204, R219.reuse, 0x1, P2 ;  /* 0x000000dbcccc7211 */ /* 0x080fe400010f0eff */
[-C--:B------:R-:W-:Y:S02]  /*49c0*/  LEA.HI.X.SX32 R86, R86, R219.reuse, 0x1, P1 ;  /* 0x000000db56567211 */ /* 0x080fe400008f0eff */
[----:B------:R-:W-:Y:S02]  /*49d0*/  LEA R234, P2, R85, R218, 0x1 ;  /* 0x000000da55ea7211 */ /* 0x000fe400078408ff */
[----:B------:R-:W-:-:S02]  /*49e0*/  LEA.HI.X.SX32 R181, R55, R219, 0x1, P5 ;  /* 0x000000db37b57211 */ /* 0x000fc400028f0eff */
[----:B------:R-:W-:Y:S02]  /*49f0*/  CS2R R54, SRZ ;  /* 0x0000000000367805 */ /* 0x000fe4000001ff00 */
[-C--:B------:R-:W-:Y:S02]  /*4a00*/  LEA R233, P1, R83, R218.reuse, 0x1 ;  /* 0x000000da53e97211 */ /* 0x080fe400078208ff */
[-C--:B------:R-:W-:Y:S02]  /*4a10*/  LEA R225, P5, R82, R218.reuse, 0x1 ;  /* 0x000000da52e17211 */ /* 0x080fe400078a08ff */
[----:B------:R-:W-:Y:S01]  /*4a20*/  LEA R76, P0, R77, UR6, 0x1 ;  /* 0x000000064d4c7c11 */ /* 0x000fe2000f8008ff */
[----:B------:R-:W-:Y:S01]  /*4a30*/  UIADD3 UR6, UR12, 0x4000, URZ ;  /* 0x000040000c067890 */ /* 0x000fe2000fffe03f */
[-C--:B------:R-:W-:Y:S02]  /*4a40*/  LEA.HI.X.SX32 R80, R80, R219.reuse, 0x1, P4 ;  /* 0x000000db50507211 */ /* 0x080fe400020f0eff */
[-C--:B------:R-:W-:Y:S01]  /*4a50*/  LEA.HI.X.SX32 R205, R205, R219.reuse, 0x1, P3 ;  /* 0x000000dbcdcd7211 */ /* 0x080fe200018f0eff */
[----:B------:R-:W-:Y:S01]  /*4a60*/  USHF.R.U32.HI UR10, URZ, 0x4, UR6 ;  /* 0x000000043f0a7899 */ /* 0x000fe20008011606 */
[----:B------:R-:W-:Y:S01]  /*4a70*/  LEA.HI.X.SX32 R208, R81, R219, 0x1, P6 ;  /* 0x000000db51d07211 */ /* 0x000fe200030f0eff */
[----:B------:R-:W-:Y:S01]  /*4a80*/  UIADD3 UR6, UP0, UR8, 0x80, URZ ;  /* 0x0000008008067890 */ /* 0x000fe2000ff1e03f */
[-C--:B------:R-:W-:Y:S01]  /*4a90*/  LEA R230, P4, R206, R218.reuse, 0x1 ;  /* 0x000000dacee67211 */ /* 0x080fe200078808ff */
[----:B------:R-:W-:Y:S01]  /*4aa0*/  USGXT.U32 UR10, UR10, 0xe ;  /* 0x0000000e0a0a789a */ /* 0x000fe20008000000 */
[----:B------:R-:W-:-:S02]  /*4ab0*/  LEA R235, P3, R87, R218, 0x1 ;  /* 0x000000da57eb7211 */ /* 0x000fc400078608ff */
[-C--:B------:R-:W-:Y:S02]  /*4ac0*/  LEA.HI.X.SX32 R210, R85, R219.reuse, 0x1, P2 ;  /* 0x000000db55d27211 */ /* 0x080fe400010f0eff */
[----:B------:R-:W-:Y:S02]  /*4ad0*/  LEA.HI R81, R88, 0x4e, RZ, 0x1a ;  /* 0x0000004e58517811 */ /* 0x000fe400078fd0ff */
[-C--:B------:R-:W-:Y:S02]  /*4ae0*/  LEA.HI.X.SX32 R209, R83, R219.reuse, 0x1, P1 ;  /* 0x000000db53d17211 */ /* 0x080fe400008f0eff */
[----:B------:R-:W-:Y:S01]  /*4af0*/  LOP3.LUT R85, R0, 0x78, RZ, 0xfc, !PT ;  /* 0x0000007800557812 */ /* 0x000fe200078efcff */
[----:B------:R-:W-:Y:S01]  /*4b00*/  IMAD R3, R81, UR40, RZ ;  /* 0x0000002851037c24 */ /* 0x000fe2000f8e02ff */
[-C--:B------:R-:W-:Y:S01]  /*4b10*/  LEA.HI.X.SX32 R82, R82, R219.reuse, 0x1, P5 ;  /* 0x000000db52527211 */ /* 0x080fe200028f0eff */
[----:B------:R-:W-:Y:S01]  /*4b20*/  IMAD R81, R109, UR40, RZ ;  /* 0x000000286d517c24 */ /* 0x000fe2000f8e02ff */
[----:B------:R-:W-:Y:S01]  /*4b30*/  LEA.HI R83, R88, 0x5e, RZ, 0x1a ;  /* 0x0000005e58537811 */ /* 0x000fe200078fd0ff */
[----:B------:R-:W-:Y:S01]  /*4b40*/  IMAD R3, R85, UR40, RZ ;  /* 0x0000002855037c24 */ /* 0x000fe2000f8e02ff */
[-C--:B------:R-:W-:Y:S01]  /*4b50*/  LEA R231, P5, R207, R218.reuse, 0x1 ;  /* 0x000000dacfe77211 */ /* 0x080fe200078a08ff */
[----:B------:R-:W-:Y:S01]  /*4b60*/  IMAD R3, R139, UR40, RZ ;  /* 0x000000288b037c24 */ /* 0x000fe2000f8e02ff */
[----:B------:R-:W-:Y:S01]  /*4b70*/  LOP3.LUT R88, R0, 0x7c, RZ, 0xfc, !PT ;  /* 0x0000007c00587812 */ /* 0x000fe200078efcff */
[----:B------:R-:W-:Y:S01]  /*4b80*/  IMAD R3, R133, UR40, RZ ;  /* 0x0000002885037c24 */ /* 0x000fe2000f8e02ff */
[-C--:B------:R-:W-:Y:S01]  /*4b90*/  LEA.HI.X.SX32 R206, R206, R219.reuse, 0x1, P4 ;  /* 0x000000dbcece7211 */ /* 0x080fe200020f0eff */
[----:B------:R-:W-:Y:S01]  /*4ba0*/  IMAD R4, R83, UR40, RZ ;  /* 0x0000002853047c24 */ /* 0x000fe2000f8e02ff */
[-C--:B------:R-:W-:Y:S01]  /*4bb0*/  LEA.HI.X.SX32 R211, R87, R219.reuse, 0x1, P3 ;  /* 0x000000db57d37211 */ /* 0x080fe200018f0eff */
[----:B------:R-:W-:Y:S01]  /*4bc0*/  IMAD R78, R88, UR40, RZ ;  /* 0x00000028584e7c24 */ /* 0x000fe2000f8e02ff */
[-C--:B------:R-:W-:Y:S01]  /*4bd0*/  LEA R236, P4, R89, R218.reuse, 0x1 ;  /* 0x000000da59ec7211 */ /* 0x080fe200078808ff */
[----:B------:R-:W-:Y:S01]  /*4be0*/  IMAD R78, R137, UR40, RZ ;  /* 0x00000028894e7c24 */ /* 0x000fe2000f8e02ff */
[----:B------:R-:W-:Y:S01]  /*4bf0*/  LOP3.LUT R87, R0, 0x7a, RZ, 0xfc, !PT ;  /* 0x0000007a00577812 */ /* 0x000fe200078efcff */
[----:B------:R-:W-:Y:S01]  /*4c00*/  IMAD R3, R127, UR40, RZ ;  /* 0x000000287f037c24 */ /* 0x000fe2000f8e02ff */
[-C--:B------:R-:W-:Y:S01]  /*4c10*/  LEA.HI.X.SX32 R207, R207, R219.reuse, 0x1, P5 ;  /* 0x000000dbcfcf7211 */ /* 0x080fe200028f0eff */
[----:B------:R-:W-:Y:S01]  /*4c20*/  IMAD R78, R131, UR40, RZ ;  /* 0x00000028834e7c24 */ /* 0x000fe2000f8e02ff */
[-C--:B------:R-:W-:Y:S01]  /*4c30*/  LEA R237, P5, R91, R218.reuse, 0x1 ;  /* 0x000000da5bed7211 */ /* 0x080fe200078a08ff */
[----:B------:R-:W-:Y:S01]  /*4c40*/  IMAD R4, R87, UR40, RZ ;  /* 0x0000002857047c24 */ /* 0x000fe2000f8e02ff */
[-C--:B------:R-:W-:Y:S01]  /*4c50*/  LEA.HI.X.SX32 R212, R89, R219.reuse, 0x1, P4 ;  /* 0x000000db59d47211 */ /* 0x080fe200020f0eff */
[----:B------:R-:W-:Y:S01]  /*4c60*/  IMAD R3, R123, UR40, RZ ;  /* 0x000000287b037c24 */ /* 0x000fe2000f8e02ff */
[-C--:B------:R-:W-:Y:S01]  /*4c70*/  LEA R243, P4, R101, R218.reuse, 0x1 ;  /* 0x000000da65f37211 */ /* 0x080fe200078808ff */
[----:B------:R-:W-:Y:S01]  /*4c80*/  IMAD R4, R141, UR9, RZ ;  /* 0x000000098d047c24 */ /* 0x000fe2000f8e02ff */
[----:B------:R-:W-:Y:S01]  /*4c90*/  LEA.HI.X.SX32 R77, R77, UR7, 0x1, P0 ;  /* 0x000000074d4d7c11 */ /* 0x000fe200080f0eff */
[----:B------:R-:W-:Y:S01]  /*4ca0*/  IMAD R78, R125, UR40, RZ ;  /* 0x000000287d4e7c24 */ /* 0x000fe2000f8e02ff */
[-C--:B------:R-:W-:Y:S01]  /*4cb0*/  LEA R242, P3, R99, R218.reuse, 0x1 ;  /* 0x000000da63f27211 */ /* 0x080fe200078608ff */
[----:B------:R-:W-:Y:S01]  /*4cc0*/  IMAD R3, R121, UR40, RZ ;  /* 0x0000002879037c24 */ /* 0x000fe2000f8e02ff */
[----:B------:R-:W-:Y:S01]  /*4cd0*/  UIADD3.X UR7, UR4, 0x40000040, URZ, UP0, !UPT ;  /* 0x4000004004077890 */ /* 0x000fe200087fe43f */
[-C--:B------:R-:W-:Y:S01]  /*4ce0*/  LEA R239, P1, R95, R218.reuse, 0x1 ;  /* 0x000000da5fef7211 */ /* 0x080fe200078208ff */
[----:B------:R-:W-:Y:S01]  /*4cf0*/  IMAD R78, R122, UR40, RZ ;  /* 0x000000287a4e7c24 */ /* 0x000fe2000f8e02ff */
[-C--:B------:R-:W-:Y:S01]  /*4d00*/  LEA R241, P2, R97, R218.reuse, 0x1 ;  /* 0x000000da61f17211 */ /* 0x080fe200078408ff */
[----:B------:R-:W-:Y:S01]  /*4d10*/  IMAD R3, R119, UR40, RZ ;  /* 0x0000002877037c24 */ /* 0x000fe2000f8e02ff */
[-C--:B------:R-:W-:Y:S01]  /*4d20*/  LEA.HI.X.SX32 R213, R91, R219.reuse, 0x1, P5 ;  /* 0x000000db5bd57211 */ /* 0x080fe200028f0eff */
[----:B------:R-:W-:Y:S01]  /*4d30*/  UIADD3 UR9, UP0, UR10, 0x2, URZ ;  /* 0x000000020a097890 */ /* 0x000fe2000ff1e03f */
[-C--:B------:R-:W-:Y:S01]  /*4d40*/  LEA R238, P6, R93, R218.reuse, 0x1 ;  /* 0x000000da5dee7211 */ /* 0x080fe200078c08ff */
[----:B------:R-:W-:Y:S01]  /*4d50*/  IMAD R78, R120, UR40, RZ ;  /* 0x00000028784e7c24 */ /* 0x000fe2000f8e02ff */
[----:B------:R-:W-:Y:S01]  /*4d60*/  LEA R240, P5, R24, R218, 0x1 ;  /* 0x000000da18f07211 */ /* 0x000fe200078a08ff */
[----:B------:R-:W-:Y:S01]  /*4d70*/  IMAD R3, R116, UR40, RZ ;  /* 0x0000002874037c24 */ /* 0x000fe2000f8e02ff */
[-C--:B------:R-:W-:Y:S01]  /*4d80*/  LEA.HI.X.SX32 R218, R101, R219.reuse, 0x1, P4 ;  /* 0x000000db65da7211 */ /* 0x080fe200020f0eff */
[----:B------:R-:W-:Y:S01]  /*4d90*/  IMAD R78, R117, UR40, RZ ;  /* 0x00000028754e7c24 */ /* 0x000fe2000f8e02ff */
[-C--:B------:R-:W-:Y:S01]  /*4da0*/  LEA.HI.X.SX32 R217, R99, R219.reuse, 0x1, P3 ;  /* 0x000000db63d97211 */ /* 0x080fe200018f0eff */
[----:B------:R-:W-:Y:S01]  /*4db0*/  IMAD R3, R115, UR40, RZ ;  /* 0x0000002873037c24 */ /* 0x000fe2000f8e02ff */
[----:B------:R-:W-:Y:S01]  /*4dc0*/  LOP3.LUT R101, R0, 0x1c, RZ, 0xfc, !PT ;  /* 0x0000001c00657812 */ /* 0x000fe200078efcff */
[----:B------:R-:W-:Y:S01]  /*4dd0*/  IMAD R78, R114, UR40, RZ ;  /* 0x00000028724e7c24 */ /* 0x000fe2000f8e02ff */
[----:B------:R-:W-:Y:S01]  /*4de0*/  LOP3.LUT R103, R0, 0x22, RZ, 0xfc, !PT ;  /* 0x0000002200677812 */ /* 0x000fe200078efcff */
[----:B------:R-:W-:Y:S01]  /*4df0*/  IMAD R3, R113, UR40, RZ ;  /* 0x0000002871037c24 */ /* 0x000fe2000f8e02ff */
[-C--:B------:R-:W-:Y:S01]  /*4e00*/  LEA.HI.X.SX32 R215, R95, R219.reuse, 0x1, P1 ;  /* 0x000000db5fd77211 */ /* 0x080fe200008f0eff */
[----:B------:R-:W-:Y:S01]  /*4e10*/  UIADD3.X UR11, UR5, 0x40000040, URZ, UP0, !UPT ;  /* 0x40000040050b7890 */ /* 0x000fe200087fe43f */
[-C--:B------:R-:W-:Y:S01]  /*4e20*/  LEA.HI.X.SX32 R216, R97, R219.reuse, 0x1, P2 ;  /* 0x000000db61d87211 */ /* 0x080fe200010f0eff */
[----:B------:R-:W-:Y:S01]  /*4e30*/  IMAD R78, R112, UR40, RZ ;  /* 0x00000028704e7c24 */ /* 0x000fe2000f8e02ff */
[----:B------:R-:W-:Y:S01]  /*4e40*/  LOP3.LUT R99, R0, 0x18, RZ, 0xfc, !PT ;  /* 0x0000001800637812 */ /* 0x000fe200078efcff */
[----:B------:R-:W-:Y:S01]  /*4e50*/  IMAD R3, R111, UR40, RZ ;  /* 0x000000286f037c24 */ /* 0x000fe2000f8e02ff */
[-C--:B------:R-:W-:Y:S01]  /*4e60*/  LEA.HI.X.SX32 R214, R93, R219.reuse, 0x1, P6 ;  /* 0x000000db5dd67211 */ /* 0x080fe200030f0eff */
[----:B------:R-:W-:Y:S01]  /*4e70*/  IMAD R78, R110, UR40, RZ ;  /* 0x000000286e4e7c24 */ /* 0x000fe2000f8e02ff */
[C---:B------:R-:W-:Y:S01]  /*4e80*/  LOP3.LUT R95, R0.reuse, 0x10, RZ, 0xfc, !PT ;  /* 0x00000010005f7812 */ /* 0x040fe200078efcff */
[----:B------:R-:W-:Y:S01]  /*4e90*/  IMAD R78, R107, UR40, RZ ;  /* 0x000000286b4e7c24 */ /* 0x000fe2000f8e02ff */
[----:B------:R-:W-:Y:S01]  /*4ea0*/  LOP3.LUT R97, R0, 0x14, RZ, 0xfc, !PT ;  /* 0x0000001400617812 */ /* 0x000fe200078efcff */
[----:B------:R-:W-:Y:S01]  /*4eb0*/  IMAD R81, R106, UR40, RZ ;  /* 0x000000286a517c24 */ /* 0x000fe2000f8e02ff */
[----:B------:R-:W-:Y:S01]  /*4ec0*/  SHF.R.S32.HI R3, RZ, 0x1f, R4 ;  /* 0x0000001fff037819 */ /* 0x000fe20000011404 */
[----:B------:R-:W-:Y:S01]  /*4ed0*/  IMAD R78, R104, UR40, RZ ;  /* 0x00000028684e7c24 */ /* 0x000fe2000f8e02ff */
[C---:B------:R-:W-:Y:S01]  /*4ee0*/  LOP3.LUT R93, R0.reuse, 0xa, RZ, 0xfc, !PT ;  /* 0x0000000a005d7812 */ /* 0x040fe200078efcff */
[----:B------:R-:W-:Y:S01]  /*4ef0*/  IMAD R81, R103, UR40, RZ ;  /* 0x0000002867517c24 */ /* 0x000fe2000f8e02ff */
[C---:B------:R-:W-:Y:S01]  /*4f00*/  LOP3.LUT R89, R0.reuse, 0x2, RZ, 0xfc, !PT ;  /* 0x0000000200597812 */ /* 0x040fe200078efcff */
[----:B------:R-:W-:Y:S01]  /*4f10*/  IMAD R78, R101, UR40, RZ ;  /* 0x00000028654e7c24 */ /* 0x000fe2000f8e02ff */
[----:B------:R-:W-:Y:S01]  /*4f20*/  LOP3.LUT R91, R0, 0x6, RZ, 0xfc, !PT ;  /* 0x00000006005b7812 */ /* 0x000fe200078efcff */
[----:B------:R-:W-:Y:S01]  /*4f30*/  IMAD R81, R100, UR40, RZ ;  /* 0x0000002864517c24 */ /* 0x000fe2000f8e02ff */
[----:B------:R-:W-:Y:S01]  /*4f40*/  LEA.HI.X.SX32 R219, R24, R219, 0x1, P5 ;  /* 0x000000db18db7211 */ /* 0x000fe200028f0eff */
[----:B------:R-:W-:Y:S01]  /*4f50*/  IMAD R79, R99, UR40, RZ ;  /* 0x00000028634f7c24 */ /* 0x000fe2000f8e02ff */
[----:B------:R-:W-:Y:S01]  /*4f60*/  SHF.L.U64.HI R3, R4, 0x1, R3 ;  /* 0x0000000104037819 */ /* 0x000fe20000010203 */
[----:B------:R-:W-:Y:S01]  /*4f70*/  IMAD R78, R98, UR40, RZ ;  /* 0x00000028624e7c24 */ /* 0x000fe2000f8e02ff */
[----:B------:R-:W-:Y:S01]  /*4f80*/  CS2R R24, SRZ ;  /* 0x0000000000187805 */ /* 0x000fe2000001ff00 */
[----:B------:R-:W-:Y:S01]  /*4f90*/  UMOV UR4, UR6 ;  /* 0x0000000600047c82 */ /* 0x000fe20008000000 */
[----:B------:R-:W-:Y:S01]  /*4fa0*/  UMOV UR5, UR7 ;  /* 0x0000000700057c82 */ /* 0x000fe20008000000 */
[----:B------:R-:W-:Y:S01]  /*4fb0*/  SHF.R.S32.HI R244, RZ, 0x7, R244 ;  /* 0x00000007fff47819 */ /* 0x000fe200000114f4 */
[----:B------:R-:W-:Y:S01]  /*4fc0*/  IMAD.SHL.U32 R4, R4, 0x2, RZ ;  /* 0x0000000204047824 */ /* 0x000fe200078e00ff */
[----:B------:R-:W-:Y:S01]  /*4fd0*/  UMOV UR6, UR9 ;  /* 0x0000000900067c82 */ /* 0x000fe20008000000 */
[----:B------:R-:W-:Y:S01]  /*4fe0*/  IMAD R81, R97, UR40, RZ ;  /* 0x0000002861517c24 */ /* 0x000fe2000f8e02ff */
[----:B------:R-:W-:Y:S01]  /*4ff0*/  UMOV UR7, UR11 ;  /* 0x0000000b00077c82 */ /* 0x000fe20008000000 */
[----:B------:R-:W-:Y:S01]  /*5000*/  IMAD R79, R96, UR40, RZ ;  /* 0x00000028604f7c24 */ /* 0x000fe2000f8e02ff */
[----:B------:R-:W-:Y:S01]  /*5010*/  UIADD3.64 UR16, UR4, 0x80, URZ ;  /* 0x0000008004107897 */ /* 0x000fe2000fffe03f */
        /* <DEDUP_REMOVED lines=13> */
[----:B------:R-:W-:-:S02]  /*50f0*/  UIADD3.64 UR22, UR6, 0x4, URZ ;  /* 0x0000000406167897 */ /* 0x000fc4000fffe03f */
[----:B------:R-:W-:Y:S02]  /*5100*/  UIADD3.64 UR26, UR6, 0x1fe, URZ ;  /* 0x000001fe061a7897 */ /* 0x000fe4000fffe03f */
[----:B------:R-:W-:Y:S02]  /*5110*/  UIADD3.64 UR30, UR6, 0x200, URZ ;  /* 0x00000200061e7897 */ /* 0x000fe4000fffe03f */
[----:B------:R-:W-:Y:S02]  /*5120*/  UIADD3.64 UR34, UR6, 0x202, URZ ;  /* 0x0000020206227897 */ /* 0x000fe4000fffe03f */
[----:B------:R-:W-:Y:S01]  /*5130*/  UIADD3.64 UR38, UR6, 0x204, URZ ;  /* 0x0000020406267897 */ /* 0x000fe2000fffe03f */
[----:B------:R-:W-:-:S11]  /*5140*/  ULDC UR40, c[0x0][0x238] ;  /* 0x00008e0000287ab9 */ /* 0x000fd60000000800 */
.L_x_1:
[C---:B------:R-:W-:Y:S01]  /*5150*/  LOP3.LUT R78, R0.reuse, 0x2, RZ, 0xfc, !PT ;  /* 0x00000002004e7812 */ /* 0x040fe200078efcff */
[----:B------:R-:W-:Y:S01]  /*5160*/  ULDC UR11, c[0x0][0x238] ;  /* 0x00008e00000b7ab9 */ /* 0x000fe20000000800 */
[C---:B------:R-:W-:Y:S01]  /*5170*/  ISETP.GE.AND P2, PT, R0.reuse, UR13, PT ;  /* 0x0000000d00007c0c */ /* 0x040fe2000bf46270 */
[----:B------:R-:W-:Y:S01]  /*5180*/  ULDC UR42, c[0x0][0x238] ;  /* 0x00008e00002a7ab9 */ /* 0x000fe20000000800 */
[C---:B------:R-:W-:Y:S01]  /*5190*/  LOP3.LUT R91, R0.reuse, 0x8, RZ, 0xfc, !PT ;  /* 0x00000008005b7812 */ /* 0x040fe200078efcff */
[----:B------:R-:W-:Y:S01]  /*51a0*/  ULDC UR41, c[0x0][0x238] ;  /* 0x00008e0000297ab9 */ /* 0x000fe20000000800 */
[----:B------:R-:W-:Y:S01]  /*51b0*/  LOP3.LUT R90, R0, 0xa, RZ, 0xfc, !PT ;  /* 0x0000000a005a7812 */ /* 0x000fe200078efcff */
[----:B------:R-:W0:Y:S01]  /*51c0*/  S2R R169, SR_TID.X ;  /* 0x0000000000a97919 */ /* 0x000e220000002100 */
[----:B------:R-:W-:Y:S01]  /*51d0*/  ISETP.GE.AND P3, PT, R78, UR13, PT ;  /* 0x0000000d4e007c0c */ /* 0x000fe2000bf66270 */
[C---:B------:R-:W-:Y:S01]  /*51e0*/  IMAD R78, R0.reuse, UR11, RZ ;  /* 0x0000000b004e7c24 */ /* 0x040fe2000f8e02ff */
[----:B------:R-:W-:Y:S01]  /*51f0*/  LOP3.LUT R94, R0, 0x6, RZ, 0xfc, !PT ;  /* 0x00000006005e7812 */ /* 0x000fe200078efcff */
[----:B------:R-:W-:Y:S01]  /*5200*/  ULDC UR9, c[0x0][0x238] ;  /* 0x00008e0000097ab9 */ /* 0x000fe20000000800 */
[----:B------:R-:W-:Y:S01]  /*5210*/  ISETP.GE.AND P5, PT, R91, UR13, PT ;  /* 0x0000000d5b007c0c */ /* 0x000fe2000bfa6270 */
[----:B------:R-:W-:Y:S01]  /*5220*/  IMAD.WIDE R78, R78, 0x2, R76 ;  /* 0x000000024e4e7825 */ /* 0x000fe200078e024c */
[----:B------:R-:W-:Y:S01]  /*5230*/  ISETP.GE.AND P6, PT, R90, UR13, PT ;  /* 0x0000000d5a007c0c */ /* 0x000fe2000bfc6270 */
[----:B------:R-:W-:Y:S01]  /*5240*/  ULDC UR11, c[0x0][0x238] ;  /* 0x00008e00000b7ab9 */ /* 0x000fe20000000800 */
[----:B------:R-:W-:-:S02]  /*5250*/  LOP3.LUT R91, R0, 0x4, RZ, 0xfc, !PT ;  /* 0x00000004005b7812 */ /* 0x000fc400078efcff */
[----:B------:R-:W-:Y:S02]  /*5260*/  LOP3.LUT R90, R0, 0x6, RZ, 0xfc, !PT ;  /* 0x00000006005a7812 */ /* 0x000fe400078efcff */
[----:B------:R-:W-:Y:S02]  /*5270*/  PRMT R137, RZ, 0x7610, R137 ;  /* 0x00007610ff897816 */ /* 0x000fe40000000089 */
[----:B------:R-:W-:Y:S01]  /*5280*/  ISETP.GE.AND P4, PT, R94, UR13, PT ;  /* 0x0000000d5e007c0c */ /* 0x000fe2000bf86270 */
[----:B------:R-:W-:Y:S01]  /*5290*/  IMAD R91, R91, UR42, RZ ;  /* 0x0000002a5b5b7c24 */ /* 0x000fe2000f8e02ff */
[----:B------:R-:W-:Y:S01]  /*52a0*/  LOP3.LUT R88, R0, 0x2, RZ, 0xfc, !PT ;  /* 0x0000000200587812 */ /* 0x000fe200078efcff */
[----:B------:R-:W-:Y:S01]  /*52b0*/  IMAD R90, R90, UR41, RZ ;  /* 0x000000295a5a7c24 */ /* 0x000fe2000f8e02ff */
[----:B------:R1:W2:Y:S01]  /*52c0*/  @!P2 LDG.E.U16 R137, desc[UR14][R78.64] ;  /* 0x0000000e4e89a981 */ /* 0x0002a2000c1e1500 */
[----:B------:R-:W-:Y:S01]  /*52d0*/  PRMT R93, RZ, 0x7610, R93 ;  /* 0x00007610ff5d7816 */ /* 0x000fe2000000005d */
[----:B------:R-:W-:Y:S01]  /*52e0*/  ULDC UR41, c[0x0][0x238] ;  /* 0x00008e0000297ab9 */ /* 0x000fe20000000800 */
[----:B------:R-:W-:Y:S01]  /*52f0*/  LOP3.LUT R104, R0, 0x10, RZ, 0xfc, !PT ;  /* 0x0000001000687812 */ /* 0x000fe200078efcff */
[----:B------:R-:W-:Y:S01]  /*5300*/  IMAD R88, R88, UR9, RZ ;  /* 0x0000000958587c24 */ /* 0x000fe2000f8e02ff */
[----:B------:R-:W-:Y:S01]  /*5310*/  LOP3.LUT R96, R0, 0xa, RZ, 0xfc, !PT ;  /* 0x0000000a00607812 */ /* 0x000fe200078efcff */
[----:B------:R-:W-:Y:S01]  /*5320*/  ULDC UR9, c[0x0][0x238] ;  /* 0x00008e0000097ab9 */ /* 0x000fe20000000800 */
[----:B------:R-:W-:Y:S01]  /*5330*/  PRMT R101, RZ, 0x7610, R101 ;  /* 0x00007610ff657816 */ /* 0x000fe20000000065 */
[----:B------:R-:W-:Y:S01]  /*5340*/  IMAD.WIDE R88, R88, 0x2, R76 ;  /* 0x0000000258587825 */ /* 0x000fe200078e024c */
[----:B------:R-:W-:-:S02]  /*5350*/  LOP3.LUT R95, R0, 0x4, RZ, 0xfc, !PT ;  /* 0x00000004005f7812 */ /* 0x000fc400078efcff */
[----:B------:R-:W-:Y:S01]  /*5360*/  PRMT R100, RZ, 0x7610, R100 ;  /* 0x00007610ff647816 */ /* 0x000fe20000000064 */
[--C-:B-1----:R-:W-:Y:S01]  /*5370*/  IMAD.WIDE R78, R91, 0x2, R76.reuse ;  /* 0x000000025b4e7825 */ /* 0x102fe200078e024c */
[C---:B------:R-:W-:Y:S01]  /*5380*/  LOP3.LUT R94, R0.reuse, 0x8, RZ, 0xfc, !PT ;  /* 0x00000008005e7812 */ /* 0x040fe200078efcff */
[----:B------:R1:W3:Y:S01]  /*5390*/  @!P3 LDG.E.U16 R101, desc[UR14][R88.64] ;  /* 0x0000000e5865b981 */ /* 0x0002e2000c1e1500 */
[----:B------:R-:W-:Y:S01]  /*53a0*/  LOP3.LUT R102, R0, 0x14, RZ, 0xfc, !PT ;  /* 0x0000001400667812 */ /* 0x000fe200078efcff */
[----:B------:R-:W-:Y:S01]  /*53b0*/  IMAD.WIDE R90, R90, 0x2, R76 ;  /* 0x000000025a5a7825 */ /* 0x000fe200078e024c */
[----:B------:R-:W-:Y:S02]  /*53c0*/  PRMT R124, RZ, 0x7610, R124 ;  /* 0x00007610ff7c7816 */ /* 0x000fe4000000007c */
[C---:B------:R-:W-:Y:S02]  /*53d0*/  LOP3.LUT R103, R0.reuse, 0x12, RZ, 0xfc, !PT ;  /* 0x0000001200677812 */ /* 0x040fe400078efcff */
[----:B------:R-:W-:Y:S01]  /*53e0*/  LOP3.LUT R105, R0, 0xc, RZ, 0xfc, !PT ;  /* 0x0000000c00697812 */ /* 0x000fe200078efcff */
[----:B------:R-:W4:Y:S01]  /*53f0*/  @!P4 LDG.E.U16 R93, desc[UR14][R90.64] ;  /* 0x0000000e5a5dc981 */ /* 0x000f22000c1e1500 */
[----:B------:R-:W-:Y:S01]  /*5400*/  ISETP.GE.AND P4, PT, R104, UR13, PT ;  /* 0x0000000d68007c0c */ /* 0x000fe2000bf86270 */
[----:B------:R-:W-:Y:S01]  /*5410*/  ULDC UR42, c[0x0][0x238] ;  /* 0x00008e00002a7ab9 */ /* 0x000fe20000000800 */
[----:B0-----:R-:W-:Y:S01]  /*5420*/  LEA.HI R83, R169, 0x1e, RZ, 0x1a ;  /* 0x0000001ea9537811 */ /* 0x001fe200078fd0ff */
[----:B------:R-:W0:Y:S01]  /*5430*/  S2R R104, SR_TID.X ;  /* 0x0000000000687919 */ /* 0x000e220000002100 */
[----:B------:R-:W-:Y:S01]  /*5440*/  IMAD R96, R96, UR9, RZ ;  /* 0x0000000960607c24 */ /* 0x000fe2000f8e02ff */
[----:B------:R-:W-:Y:S01]  /*5450*/  ISETP.GE.AND P3, PT, R95, UR13, PT ;  /* 0x0000000d5f007c0c */ /* 0x000fe2000bf66270 */
[----:B------:R-:W-:Y:S01]  /*5460*/  IMAD R94, R94, UR11, RZ ;  /* 0x0000000b5e5e7c24 */ /* 0x000fe2000f8e02ff */
[----:B-1----:R-:W-:Y:S01]  /*5470*/  PRMT R88, RZ, 0x7610, R88 ;  /* 0x00007610ff587816 */ /* 0x002fe20000000058 */
[----:B------:R-:W-:Y:S01]  /*5480*/  IMAD.WIDE R96, R96, 0x2, R76 ;  /* 0x0000000260607825 */ /* 0x000fe200078e024c */
[----:B------:R-:W-:Y:S01]  /*5490*/  ULDC UR9, c[0x0][0x238] ;  /* 0x00008e0000097ab9 */ /* 0x000fe20000000800 */
[----:B------:R-:W1:Y:S01]  /*54a0*/  S2R R115, SR_TID.X ;  /* 0x0000000000737919 */ /* 0x000e620000002100 */
[----:B------:R-:W-:Y:S01]  /*54b0*/  LEA.HI R81, R169, 0xe, RZ, 0x1a ;  /* 0x0000000ea9517811 */ /* 0x000fe200078fd0ff */
[----:B------:R-:W-:Y:S01]  /*54c0*/  ULDC UR11, c[0x0][0x238] ;  /* 0x00008e00000b7ab9 */ /* 0x000fe20000000800 */
[----:B------:R-:W-:Y:S01]  /*54d0*/  ISETP.GE.AND P0, PT, R83, UR13, PT ;  /* 0x0000000d53007c0c */ /* 0x000fe2000bf06270 */
[----:B------:R-:W5:Y:S01]  /*54e0*/  @!P6 LDG.E.U16 R100, desc[UR14][R96.64] ;  /* 0x0000000e6064e981 */ /* 0x000f62000c1e1500 */
[----:B------:R-:W-:-:S02]  /*54f0*/  ISETP.GE.AND P6, PT, R102, UR13, PT ;  /* 0x0000000d66007c0c */ /* 0x000fc4000bfc6270 */
[----:B------:R-:W-:Y:S01]  /*5500*/  LOP3.LUT R102, R0, 0xc, RZ, 0xfc, !PT ;  /* 0x0000000c00667812 */ /* 0x000fe200078efcff */
[--C-:B------:R-:W-:Y:S01]  /*5510*/  IMAD.WIDE R94, R94, 0x2, R76.reuse ;  /* 0x000000025e5e7825 */ /* 0x100fe200078e024c */
[----:B------:R0:W4:Y:S01]  /*5520*/  @!P3 LDG.E.U16 R88, desc[UR14][R78.64] ;  /* 0x0000000e4e58b981 */ /* 0x000122000c1e1500 */
[----:B------:R-:W-:Y:S02]  /*5530*/  ISETP.GE.AND P1, PT, R81, UR13, PT ;  /* 0x0000000d51007c0c */ /* 0x000fe4000bf26270 */
[----:B------:R-:W-:Y:S01]  /*5540*/  IMAD R102, R102, UR9, RZ ;  /* 0x0000000966667c24 */ /* 0x000fe2000f8e02ff */
[----:B------:R-:W3:Y:S01]  /*5550*/  @!P5 LDG.E.U16 R124, desc[UR14][R94.64] ;  /* 0x0000000e5e7cd981 */ /* 0x000ee2000c1e1500 */
[----:B------:R-:W-:Y:S01]  /*5560*/  ISETP.GE.AND P5, PT, R103, UR13, PT ;  /* 0x0000000d67007c0c */ /* 0x000fe2000bfa6270 */
[----:B------:R-:W-:Y:S01]  /*5570*/  ULDC UR9, c[0x0][0x238] ;  /* 0x00008e0000097ab9 */ /* 0x000fe20000000800 */
[----:B------:R-:W-:Y:S02]  /*5580*/  ISETP.GE.AND P3, PT, R105, UR13, PT ;  /* 0x0000000d69007c0c */ /* 0x000fe4000bf66270 */
[----:B------:R-:W-:Y:S01]  /*5590*/  LOP3.LUT R103, R0, 0x10, RZ, 0xfc, !PT ;  /* 0x0000001000677812 */ /* 0x000fe200078efcff */
[----:B0-----:R-:W-:Y:S01]  /*55a0*/  IMAD.WIDE R78, R102, 0x2, R76 ;  /* 0x00000002664e7825 */ /* 0x001fe200078e024c */
[----:B------:R-:W-:-:S02]  /*55b0*/  LOP3.LUT R102, R0, 0x12, RZ, 0xfc, !PT ;  /* 0x0000001200667812 */ /* 0x000fc400078efcff */
[----:B------:R-:W-:Y:S02]  /*55c0*/  LOP3.LUT R83, R0, 0x14, RZ, 0xfc, !PT ;  /* 0x0000001400537812 */ /* 0x000fe400078efcff */
[----:B------:R-:W-:Y:S01]  /*55d0*/  LEA.HI R104, R104, 0xe, RZ, 0x1a ;  /* 0x0000000e68687811 */ /* 0x000fe200078fd0ff */
[----:B------:R-:W-:Y:S01]  /*55e0*/  IMAD R103, R103, UR41, RZ ;  /* 0x0000002967677c24 */ /* 0x000fe2000f8e02ff */
[----:B------:R-:W-:Y:S01]  /*55f0*/  LEA.HI R81, R169, 0x2e, RZ, 0x1a ;  /* 0x0000002ea9517811 */ /* 0x000fe200078fd0ff */
[----:B------:R-:W-:Y:S01]  /*5600*/  IMAD R102, R102, UR11, RZ ;  /* 0x0000000b66667c24 */ /* 0x000fe2000f8e02ff */
[----:B------:R-:W-:Y:S01]  /*5610*/  PRMT R98, RZ, 0x7610, R98 ;  /* 0x00007610ff627816 */ /* 0x000fe20000000062 */
[----:B------:R-:W-:Y:S01]  /*5620*/  IMAD R104, R104, UR42, RZ ;  /* 0x0000002a68687c24 */ /* 0x000fe2000f8e02ff */
[----:B------:R-:W-:Y:S01]  /*5630*/  ISETP.GE.AND P2, PT, R81, UR13, PT ;  /* 0x0000000d51007c0c */ /* 0x000fe2000bf46270 */
[----:B------:R-:W-:Y:S01]  /*5640*/  IMAD R83, R83, UR9, RZ ;  /* 0x0000000953537c24 */ /* 0x000fe2000f8e02ff */
[----:B------:R-:W-:Y:S01]  /*5650*/  PRMT R123, RZ, 0x7610, R123 ;  /* 0x00007610ff7b7816 */ /* 0x000fe2000000007b */
[----:B------:R-:W-:Y:S01]  /*5660*/  IMAD.WIDE R96, R103, 0x2, R76 ;  /* 0x0000000267607825 */ /* 0x000fe200078e024c */
[----:B------:R-:W-:Y:S01]  /*5670*/  PRMT R81, RZ, 0x7610, R81 ;  /* 0x00007610ff517816 */ /* 0x000fe20000000051 */
[----:B------:R-:W4:Y:S01]  /*5680*/  @!P3 LDG.E.U16 R98, desc[UR14][R78.64] ;  /* 0x0000000e4e62b981 */ /* 0x000f22000c1e1500 */
[----:B------:R-:W-:Y:S01]  /*5690*/  LOP3.LUT R112, R0, 0x16, RZ, 0xfc, !PT ;  /* 0x0000001600707812 */ /* 0x000fe200078efcff */
[----:B------:R-:W-:Y:S01]  /*56a0*/  IMAD.WIDE R102, R102, 0x2, R76 ;  /* 0x0000000266667825 */ /* 0x000fe200078e024c */
[----:B------:R-:W-:Y:S01]  /*56b0*/  PRMT R106, RZ, 0x7610, R106 ;  /* 0x00007610ff6a7816 */ /* 0x000fe2000000006a */
[----:B------:R-:W5:Y:S01]  /*56c0*/  @!P4 LDG.E.U16 R123, desc[UR14][R96.64] ;  /* 0x0000000e607bc981 */ /* 0x000f62000c1e1500 */
[----:B------:R-:W-:Y:S01]  /*56d0*/  LOP3.LUT R109, R0, 0x18, RZ, 0xfc, !PT ;  /* 0x00000018006d7812 */ /* 0x000fe200078efcff */
[--C-:B------:R-:W-:Y:S01]  /*56e0*/  IMAD.WIDE R90, R104, 0x2, R76.reuse ;  /* 0x00000002685a7825 */ /* 0x100fe200078e024c */
[C---:B------:R-:W-:Y:S01]  /*56f0*/  LOP3.LUT R108, R0.reuse, 0x1a, RZ, 0xfc, !PT ;  /* 0x0000001a006c7812 */ /* 0x040fe200078efcff */
[----:B------:R-:W4:Y:S01]  /*5700*/  @!P5 LDG.E.U16 R81, desc[UR14][R102.64] ;  /* 0x0000000e6651d981 */ /* 0x000f22000c1e1500 */
[----:B------:R-:W-:Y:S01]  /*5710*/  ULDC UR41, c[0x0][0x238] ;  /* 0x00008e0000297ab9 */ /* 0x000fe20000000800 */
[----:B------:R-:W-:Y:S01]  /*5720*/  IMAD.WIDE R104, R83, 0x2, R76 ;  /* 0x0000000253687825 */ /* 0x000fe200078e024c */
[----:B------:R-:W-:Y:S01]  /*5730*/  LOP3.LUT R83, R0, 0x1c, RZ, 0xfc, !PT ;  /* 0x0000001c00537812 */ /* 0x000fe200078efcff */
[----:B------:R-:W-:Y:S01]  /*5740*/  ULDC UR11, c[0x0][0x238] ;  /* 0x00008e00000b7ab9 */ /* 0x000fe20000000800 */
[----:B------:R-:W-:Y:S01]  /*5750*/  ISETP.GE.AND P3, PT, R112, UR13, PT ;  /* 0x0000000d70007c0c */ /* 0x000fe2000bf66270 */
[----:B------:R-:W-:Y:S01]  /*5760*/  ULDC UR9, c[0x0][0x238] ;  /* 0x00008e0000097ab9 */ /* 0x000fe20000000800 */
[----:B------:R-:W-:Y:S01]  /*5770*/  ISETP.GE.AND P4, PT, R109, UR13, PT ;  /* 0x0000000d6d007c0c */ /* 0x000fe2000bf86270 */
[----:B------:R0:W4:Y:S01]  /*5780*/  @!P6 LDG.E.U16 R106, desc[UR14][R104.64] ;  /* 0x0000000e686ae981 */ /* 0x000122000c1e1500 */
[----:B------:R-:W-:Y:S01]  /*5790*/  LOP3.LUT R112, R0, 0x18, RZ, 0xfc, !PT ;  /* 0x0000001800707812 */ /* 0x000fe200078efcff */
[----:B------:R-:W-:Y:S01]  /*57a0*/  ULDC UR42, c[0x0][0x238] ;  /* 0x00008e00002a7ab9 */ /* 0x000fe20000000800 */
[----:B------:R-:W-:-:S02]  /*57b0*/  ISETP.GE.AND P5, PT, R108, UR13, PT ;  /* 0x0000000d6c007c0c */ /* 0x000fc4000bfa6270 */
[C---:B------:R-:W-:Y:S02]  /*57c0*/  LOP3.LUT R109, R0.reuse, 0x1a, RZ, 0xfc, !PT ;  /* 0x0000001a006d7812 */ /* 0x040fe400078efcff */
[----:B------:R-:W-:Y:S02]  /*57d0*/  LOP3.LUT R108, R0, 0x1c, RZ, 0xfc, !PT ;  /* 0x0000001c006c7812 */ /* 0x000fe400078efcff */
[----:B------:R-:W-:Y:S01]  /*57e0*/  ISETP.GE.AND P6, PT, R83, UR13, PT ;  /* 0x0000000d53007c0c */ /* 0x000fe2000bfc6270 */
[----:B------:R-:W-:Y:S01]  /*57f0*/  IMAD R112, R112, UR41, RZ ;  /* 0x0000002970707c24 */ /* 0x000fe2000f8e02ff */
[----:B------:R-:W-:Y:S01]  /*5800*/  PRMT R122, RZ, 0x7610, R122 ;  /* 0x00007610ff7a7816 */ /* 0x000fe2000000007a */
[----:B------:R-:W-:Y:S01]  /*5810*/  IMAD R109, R109, UR11, RZ ;  /* 0x0000000b6d6d7c24 */ /* 0x000fe2000f8e02ff */
[----:B0-----:R-:W-:Y:S01]  /*5820*/  PRMT R105, RZ, 0x7610, R105 ;  /* 0x00007610ff697816 */ /* 0x001fe20000000069 */
[----:B------:R-:W-:Y:S01]  /*5830*/  IMAD R108, R108, UR9, RZ ;  /* 0x000000096c6c7c24 */ /* 0x000fe2000f8e02ff */
[----:B------:R-:W-:Y:S01]  /*5840*/  LOP3.LUT R114, R0, 0x20, RZ, 0xfc, !PT ;  /* 0x0000002000727812 */ /* 0x000fe200078efcff */
[--C-:B------:R-:W-:Y:S01]  /*5850*/  IMAD.WIDE R96, R112, 0x2, R76.reuse ;  /* 0x0000000270607825 */ /* 0x100fe200078e024c */
[C---:B------:R-:W-:Y:S01]  /*5860*/  LOP3.LUT R113, R0.reuse, 0x16, RZ, 0xfc, !PT ;  /* 0x0000001600717812 */ /* 0x040fe200078efcff */
[----:B------:R-:W-:Y:S01]  /*5870*/  ULDC UR9, c[0x0][0x238] ;  /* 0x00008e0000097ab9 */ /* 0x000fe20000000800 */
[----:B-1----:R-:W-:Y:S01]  /*5880*/  LEA.HI R115, R115, 0x1e, RZ, 0x1a ;  /* 0x0000001e73737811 */ /* 0x002fe200078fd0ff */
[----:B------:R-:W-:Y:S01]  /*5890*/  IMAD.WIDE R102, R109, 0x2, R76 ;  /* 0x000000026d667825 */ /* 0x000fe200078e024c */
[----:B------:R-:W-:Y:S01]  /*58a0*/  LOP3.LUT R112, R0, 0x24, RZ, 0xfc, !PT ;  /* 0x0000002400707812 */ /* 0x000fe200078efcff */
[----:B------:R-:W4:Y:S01]  /*58b0*/  @!P4 LDG.E.U16 R122, desc[UR14][R96.64] ;  /* 0x0000000e607ac981 */ /* 0x000f22000c1e1500 */
[----:B------:R-:W-:Y:S01]  /*58c0*/  PRMT R85, RZ, 0x7610, R85 ;  /* 0x00007610ff557816 */ /* 0x000fe20000000055 */
[----:B------:R-:W-:Y:S01]  /*58d0*/  IMAD.WIDE R108, R108, 0x2, R76 ;  /* 0x000000026c6c7825 */ /* 0x000fe200078e024c */
[----:B------:R-:W-:Y:S01]  /*58e0*/  ISETP.GE.AND P4, PT, R114, UR13, PT ;  /* 0x0000000d72007c0c */ /* 0x000fe2000bf86270 */
[----:B------:R-:W-:Y:S01]  /*58f0*/  ULDC UR41, c[0x0][0x238] ;  /* 0x00008e0000297ab9 */ /* 0x000fe20000000800 */
[----:B------:R-:W-:Y:S01]  /*5900*/  LOP3.LUT R114, R0, 0x24, RZ, 0xfc, !PT ;  /* 0x0000002400727812 */ /* 0x000fe200078efcff */
[----:B------:R-:W-:Y:S01]  /*5910*/  IMAD R113, R113, UR42, RZ ;  /* 0x0000002a71717c24 */ /* 0x000fe2000f8e02ff */
[----:B------:R-:W4:Y:S01]  /*5920*/  @!P6 LDG.E.U16 R105, desc[UR14][R108.64] ;  /* 0x0000000e6c69e981 */ /* 0x000f22000c1e1500 */
[----:B------:R-:W-:Y:S01]  /*5930*/  ISETP.GE.AND P6, PT, R112, UR13, PT ;  /* 0x0000000d70007c0c */ /* 0x000fe2000bfc6270 */
[----:B------:R-:W-:Y:S01]  /*5940*/  ULDC UR42, c[0x0][0x238] ;  /* 0x00008e00002a7ab9 */ /* 0x000fe20000000800 */
[----:B------:R-:W-:Y:S01]  /*5950*/  IMAD R114, R114, UR9, RZ ;  /* 0x0000000972727c24 */ /* 0x000fe2000f8e02ff */
[----:B------:R0:W4:Y:S01]  /*5960*/  @!P5 LDG.E.U16 R85, desc[UR14][R102.64] ;  /* 0x0000000e6655d981 */ /* 0x000122000c1e1500 */
[----:B------:R-:W-:Y:S01]  /*5970*/  IMAD R115, R115, UR42, RZ ;  /* 0x0000002a73737c24 */ /* 0x000fe2000f8e02ff */
[----:B------:R-:W-:-:S02]  /*5980*/  PRMT R104, RZ, 0x7610, R104 ;  /* 0x00007610ff687816 */ /* 0x000fc40000000068 */
[C---:B------:R-:W-:Y:S01]  /*5990*/  LOP3.LUT R116, R0.reuse, 0x2c, RZ, 0xfc, !PT ;  /* 0x0000002c00747812 */ /* 0x040fe200078efcff */
[----:B------:R-:W-:Y:S01]  /*59a0*/  IMAD.WIDE R78, R113, 0x2, R76 ;  /* 0x00000002714e7825 */ /* 0x000fe200078e024c */
[----:B------:R-:W-:Y:S01]  /*59b0*/  LOP3.LUT R112, R0, 0x22, RZ, 0xfc, !PT ;  /* 0x0000002200707812 */ /* 0x000fe200078efcff */
[----:B------:R-:W-:Y:S01]  /*59c0*/  ULDC UR11, c[0x0][0x238] ;  /* 0x00008e00000b7ab9 */ /* 0x000fe20000000800 */
[----:B------:R-:W-:Y:S01]  /*59d0*/  PRMT R94, RZ, 0x7610, R94 ;  /* 0x00007610ff5e7816 */ /* 0x000fe2000000005e */
[----:B------:R-:W-:Y:S01]  /*59e0*/  ULDC UR9, c[0x0][0x238] ;  /* 0x00008e0000097ab9 */ /* 0x000fe20000000800 */
[----:B0-----:R-:W-:Y:S01]  /*59f0*/  IMAD.WIDE R102, R115, 0x2, R76 ;  /* 0x0000000273667825 */ /* 0x001fe200078e024c */
[----:B------:R-:W-:Y:S01]  /*5a00*/  PRMT R96, RZ, 0x7610, R96 ;  /* 0x00007610ff607816 */ /* 0x000fe20000000060 */
[----:B------:R-:W-:Y:S02]  /*5a10*/  ULDC UR42, c[0x0][0x238] ;  /* 0x00008e00002a7ab9 */ /* 0x000fe40000000800 */
[----:B------:R-:W-:Y:S01]  /*5a20*/  IMAD.WIDE R114, R114, 0x2, R76 ;  /* 0x0000000272727825 */ /* 0x000fe200078e024c */
[----:B------:R-:W-:Y:S01]  /*5a30*/  LOP3.LUT R113, R0, 0x22, RZ, 0xfc, !PT ;  /* 0x0000002200717812 */ /* 0x000fe200078efcff */
[----:B------:R0:W4:Y:S04]  /*5a40*/  @!P1 LDG.E.U16 R94, desc[UR14][R90.64] ;  /* 0x0000000e5a5e9981 */ /* 0x000128000c1e1500 */
[----:B------:R-:W4:Y:S01]  /*5a50*/  @!P6 LDG.E.U16 R104, desc[UR14][R114.64] ;  /* 0x0000000e7268e981 */ /* 0x000f22000c1e1500 */
[----:B------:R-:W-:-:S02]  /*5a60*/  ISETP.GE.AND P6, PT, R116, UR13, PT ;  /* 0x0000000d74007c0c */ /* 0x000fc4000bfc6270 */
[----:B------:R-:W1:Y:S01]  /*5a70*/  S2R R116, SR_TID.X ;  /* 0x0000000000747919 */ /* 0x000e620000002100 */
[----:B------:R-:W-:Y:S02]  /*5a80*/  ISETP.GE.AND P5, PT, R113, UR13, PT ;  /* 0x0000000d71007c0c */ /* 0x000fe4000bfa6270 */
[----:B------:R-:W-:Y:S01]  /*5a90*/  LOP3.LUT R113, R0, 0x20, RZ, 0xfc, !PT ;  /* 0x0000002000717812 */ /* 0x000fe200078efcff */
[----:B------:R-:W-:Y:S01]  /*5aa0*/  IMAD R112, R112, UR11, RZ ;  /* 0x0000000b70707c24 */ /* 0x000fe2000f8e02ff */
[----:B0-----:R-:W-:Y:S01]  /*5ab0*/  PRMT R91, RZ, 0x7610, R91 ;  /* 0x00007610ff5b7816 */ /* 0x001fe2000000005b */
[----:B------:R-:W-:Y:S02]  /*5ac0*/  ULDC UR11, c[0x0][0x238] ;  /* 0x00008e00000b7ab9 */ /* 0x000fe40000000800 */
[----:B------:R-:W-:Y:S01]  /*5ad0*/  IMAD R113, R113, UR41, RZ ;  /* 0x0000002971717c24 */ /* 0x000fe2000f8e02ff */
[----:B------:R-:W-:Y:S01]  /*5ae0*/  LOP3.LUT R117, R0, 0x2a, RZ, 0xfc, !PT ;  /* 0x0000002a00757812 */ /* 0x000fe200078efcff */
[----:B------:R-:W-:Y:S01]  /*5af0*/  ULDC UR41, c[0x0][0x238] ;  /* 0x00008e0000297ab9 */ /* 0x000fe20000000800 */
[----:B------:R0:W4:Y:S01]  /*5b00*/  @!P3 LDG.E.U16 R91, desc[UR14][R78.64] ;  /* 0x0000000e4e5bb981 */ /* 0x000122000c1e1500 */
[----:B------:R-:W-:-:S04]  /*5b10*/  IMAD.WIDE R108, R113, 0x2, R76 ;  /* 0x00000002716c7825 */ /* 0x000fc800078e024c */
[----:B------:R-:W-:Y:S01]  /*5b20*/  IMAD.WIDE R112, R112, 0x2, R76 ;  /* 0x0000000270707825 */ /* 0x000fe200078e024c */
[----:B------:R-:W-:-:S04]  /*5b30*/  PRMT R111, RZ, 0x7610, R111 ;  /* 0x00007610ff6f7816 */ /* 0x000fc8000000006f */
[----:B------:R-:W4:Y:S01]  /*5b40*/  @!P5 LDG.E.U16 R96, desc[UR14][R112.64] ;  /* 0x0000000e7060d981 */ /* 0x000f22000c1e1500 */
[----:B------:R-:W-:Y:S02]  /*5b50*/  ISETP.GE.AND P5, PT, R117, UR13, PT ;  /* 0x0000000d75007c0c */ /* 0x000fe4000bfa6270 */
[C---:B------:R-:W-:Y:S01]  /*5b60*/  LOP3.LUT R117, R0.reuse, 0x26, RZ, 0xfc, !PT ;  /* 0x0000002600757812 */ /* 0x040fe200078efcff */
[----:B------:R-:W4:Y:S01]  /*5b70*/  @!P4 LDG.E.U16 R111, desc[UR14][R108.64] ;  /* 0x0000000e6c6fc981 */ /* 0x000f22000c1e1500 */
[----:B0-----:R-:W-:Y:S02]  /*5b80*/  PRMT R78, RZ, 0x7610, R78 ;  /* 0x00007610ff4e7816 */ /* 0x001fe4000000004e */
[C---:B------:R-:W-:Y:S01]  /*5b90*/  LOP3.LUT R118, R0.reuse, 0x28, RZ, 0xfc, !PT ;  /* 0x0000002800767812 */ /* 0x040fe200078efcff */
[----:B------:R-:W-:Y:S01]  /*5ba0*/  IMAD R117, R117, UR9, RZ ;  /* 0x0000000975757c24 */ /* 0x000fe2000f8e02ff */
[----:B------:R-:W-:Y:S01]  /*5bb0*/  LOP3.LUT R119, R0, 0x26, RZ, 0xfc, !PT ;  /* 0x0000002600777812 */ /* 0x000fe200078efcff */
[----:B------:R-:W-:Y:S01]  /*5bc0*/  ULDC UR9, c[0x0][0x238] ;  /* 0x00008e0000097ab9 */ /* 0x000fe20000000800 */
[----:B------:R0:W4:Y:S01]  /*5bd0*/  @!P0 LDG.E.U16 R78, desc[UR14][R102.64] ;  /* 0x0000000e664e8981 */ /* 0x000122000c1e1500 */
[----:B------:R-:W-:-:S02]  /*5be0*/  ISETP.GE.AND P4, PT, R118, UR13, PT ;  /* 0x0000000d76007c0c */ /* 0x000fc4000bf86270 */
[----:B------:R-:W-:Y:S02]  /*5bf0*/  ISETP.GE.AND P0, PT, R119, UR13, PT ;  /* 0x0000000d77007c0c */ /* 0x000fe4000bf06270 */
[----:B------:R-:W-:Y:S02]  /*5c00*/  LOP3.LUT R118, R0, 0x2a, RZ, 0xfc, !PT ;  /* 0x0000002a00767812 */ /* 0x000fe400078efcff */
[----:B-1----:R-:W-:Y:S01]  /*5c10*/  LEA.HI R116, R116, 0x2e, RZ, 0x1a ;  /* 0x0000002e74747811 */ /* 0x002fe200078fd0ff */
[----:B0-----:R-:W-:Y:S01]  /*5c20*/  IMAD.WIDE R102, R117, 0x2, R76 ;  /* 0x0000000275667825 */ /* 0x001fe200078e024c */
[----:B------:R-:W-:-:S03]  /*5c30*/  LOP3.LUT R117, R0, 0x2c, RZ, 0xfc, !PT ;  /* 0x0000002c00757812 */ /* 0x000fc600078efcff */
[----:B------:R-:W-:Y:S01]  /*5c40*/  IMAD R118, R118, UR41, RZ ;  /* 0x0000002976767c24 */ /* 0x000fe2000f8e02ff */
[----:B------:R-:W-:Y:S01]  /*5c50*/  PRMT R90, RZ, 0x7610, R90 ;  /* 0x00007610ff5a7816 */ /* 0x000fe2000000005a */
[----:B------:R-:W-:Y:S01]  /*5c60*/  IMAD R117, R117, UR11, RZ ;  /* 0x0000000b75757c24 */ /* 0x000fe2000f8e02ff */
[----:B------:R-:W-:Y:S01]  /*5c70*/  PRMT R99, RZ, 0x7610, R99 ;  /* 0x00007610ff637816 */ /* 0x000fe20000000063 */
[----:B------:R-:W-:Y:S01]  /*5c80*/  IMAD R116, R116, UR9, RZ ;  /* 0x0000000974747c24 */ /* 0x000fe2000f8e02ff */
[----:B------:R-:W-:Y:S01]  /*5c90*/  PRMT R89, RZ, 0x7610, R89 ;  /* 0x00007610ff597816 */ /* 0x000fe20000000059 */
[--C-:B------:R-:W-:Y:S01]  /*5ca0*/  IMAD.WIDE R112, R118, 0x2, R76.reuse ;  /* 0x0000000276707825 */ /* 0x100fe200078e024c */
[C---:B------:R-:W-:Y:S01]  /*5cb0*/  LOP3.LUT R118, R0.reuse, 0x30, RZ, 0xfc, !PT ;  /* 0x0000003000767812 */ /* 0x040fe200078efcff */
[----:B------:R-:W4:Y:S01]  /*5cc0*/  @!P0 LDG.E.U16 R90, desc[UR14][R102.64] ;  /* 0x0000000e665a8981 */ /* 0x000f22000c1e1500 */
[C---:B------:R-:W-:Y:S01]  /*5cd0*/  LOP3.LUT R119, R0.reuse, 0x28, RZ, 0xfc, !PT ;  /* 0x0000002800777812 */ /* 0x040fe200078efcff */
[----:B------:R-:W-:Y:S01]  /*5ce0*/  IMAD.WIDE R114, R117, 0x2, R76 ;  /* 0x0000000275727825 */ /* 0x000fe200078e024c */
[----:B------:R-:W-:Y:S01]  /*5cf0*/  LOP3.LUT R121, R0, 0x32, RZ, 0xfc, !PT ;  /* 0x0000003200797812 */ /* 0x000fe200078efcff */
[----:B------:R-:W-:Y:S01]  /*5d00*/  ULDC UR9, c[0x0][0x238] ;  /* 0x00008e0000097ab9 */ /* 0x000fe20000000800 */
[----:B------:R-:W-:Y:S01]  /*5d10*/  PRMT R110, RZ, 0x7610, R110 ;  /* 0x00007610ff6e7816 */ /* 0x000fe2000000006e */
[----:B------:R-:W-:Y:S01]  /*5d20*/  IMAD.WIDE R116, R116, 0x2, R76 ;  /* 0x0000000274747825 */ /* 0x000fe200078e024c */
[----:B------:R0:W4:Y:S01]  /*5d30*/  @!P6 LDG.E.U16 R99, desc[UR14][R114.64] ;  /* 0x0000000e7263e981 */ /* 0x000122000c1e1500 */
[----:B------:R-:W-:Y:S01]  /*5d40*/  ISETP.GE.AND P0, PT, R118, UR13, PT ;  /* 0x0000000d76007c0c */ /* 0x000fe2000bf06270 */
[----:B------:R-:W-:Y:S01]  /*5d50*/  ULDC UR11, c[0x0][0x238] ;  /* 0x00008e00000b7ab9 */ /* 0x000fe20000000800 */
[C---:B------:R-:W-:Y:S01]  /*5d60*/  LOP3.LUT R118, R0.reuse, 0x38, RZ, 0xfc, !PT ;  /* 0x0000003800767812 */ /* 0x040fe200078efcff */
[----:B------:R-:W4:Y:S01]  /*5d70*/  @!P2 LDG.E.U16 R89, desc[UR14][R116.64] ;  /* 0x0000000e7459a981 */ /* 0x000f22000c1e1500 */
[----:B------:R-:W-:Y:S01]  /*5d80*/  ISETP.GE.AND P2, PT, R121, UR13, PT ;  /* 0x0000000d79007c0c */ /* 0x000fe2000bf46270 */
[----:B------:R-:W-:Y:S01]  /*5d90*/  IMAD R119, R119, UR42, RZ ;  /* 0x0000002a77777c24 */ /* 0x000fe2000f8e02ff */
[----:B------:R-:W-:Y:S01]  /*5da0*/  ULDC UR42, c[0x0][0x238] ;  /* 0x00008e00002a7ab9 */ /* 0x000fe20000000800 */
[----:B------:R-:W-:Y:S01]  /*5db0*/  PRMT R95, RZ, 0x7610, R95 ;  /* 0x00007610ff5f7816 */ /* 0x000fe2000000005f */
[----:B------:R-:W-:Y:S01]  /*5dc0*/  ULDC UR41, c[0x0][0x238] ;  /* 0x00008e0000297ab9 */ /* 0x000fe20000000800 */
[----:B0-----:R-:W-:-:S02]  /*5dd0*/  LOP3.LUT R114, R0, 0x32, RZ, 0xfc, !PT ;  /* 0x0000003200727812 */ /* 0x001fc400078efcff */
[----:B------:R-:W-:Y:S02]  /*5de0*/  ISETP.GE.AND P6, PT, R118, UR13, PT ;  /* 0x0000000d76007c0c */ /* 0x000fe4000bfc6270 */
[----:B------:R-:W-:Y:S01]  /*5df0*/  LOP3.LUT R118, R0, 0x30, RZ, 0xfc, !PT ;  /* 0x0000003000767812 */ /* 0x000fe200078efcff */
[----:B------:R-:W-:Y:S01]  /*5e00*/  IMAD R114, R114, UR42, RZ ;  /* 0x0000002a72727c24 */ /* 0x000fe2000f8e02ff */
[----:B------:R-:W-:Y:S01]  /*5e10*/  PRMT R97, RZ, 0x7610, R97 ;  /* 0x00007610ff617816 */ /* 0x000fe20000000061 */
[--C-:B------:R-:W-:Y:S01]  /*5e20*/  IMAD.WIDE R108, R119, 0x2, R76.reuse ;  /* 0x00000002776c7825 */ /* 0x100fe200078e024c */
[----:B------:R-:W4:Y:S01]  /*5e30*/  @!P5 LDG.E.U16 R95, desc[UR14][R112.64] ;  /* 0x0000000e705fd981 */ /* 0x000f22000c1e1500 */
[----:B------:R-:W-:Y:S01]  /*5e40*/  LOP3.LUT R120, R0, 0x34, RZ, 0xfc, !PT ;  /* 0x0000003400787812 */ /* 0x000fe200078efcff */
[----:B------:R-:W-:Y:S01]  /*5e50*/  ULDC UR42, c[0x0][0x238] ;  /* 0x00008e00002a7ab9 */ /* 0x000fe20000000800 */
[----:B------:R-:W-:Y:S01]  /*5e60*/  IMAD.WIDE R114, R114, 0x2, R76 ;  /* 0x0000000272727825 */ /* 0x000fe200078e024c */
[----:B------:R0:W4:Y:S03]  /*5e70*/  @!P4 LDG.E.U16 R110, desc[UR14][R108.64] ;  /* 0x0000000e6c6ec981 */ /* 0x000126000c1e1500 */
[----:B------:R-:W-:Y:S01]  /*5e80*/  IMAD R118, R118, UR9, RZ ;  /* 0x0000000976767c24 */ /* 0x000fe2000f8e02ff */
[----:B------:R1:W4:Y:S01]  /*5e90*/  @!P2 LDG.E.U16 R97, desc[UR14][R114.64] ;  /* 0x0000000e7261a981 */ /* 0x000322000c1e1500 */
[----:B0-----:R-:W-:-:S02]  /*5ea0*/  PRMT R109, RZ, 0x7610, R109 ;  /* 0x00007610ff6d7816 */ /* 0x001fc4000000006d */
[----:B------:R-:W-:Y:S01]  /*5eb0*/  IMAD.WIDE R112, R118, 0x2, R76 ;  /* 0x0000000276707825 */ /* 0x000fe200078e024c */
[C---:B------:R-:W-:Y:S01]  /*5ec0*/  LOP3.LUT R119, R0.reuse, 0x36, RZ, 0xfc, !PT ;  /* 0x0000003600777812 */ /* 0x040fe200078efcff */
[----:B------:R-:W-:Y:S01]  /*5ed0*/  ULDC UR9, c[0x0][0x238] ;  /* 0x00008e0000097ab9 */ /* 0x000fe20000000800 */
[C---:B-1----:R-:W-:Y:S02]  /*5ee0*/  LOP3.LUT R115, R0.reuse, 0x3a, RZ, 0xfc, !PT ;  /* 0x0000003a00737812 */ /* 0x042fe400078efcff */
[----:B------:R0:W4:Y:S02]  /*5ef0*/  @!P0 LDG.E.U16 R109, desc[UR14][R112.64] ;  /* 0x0000000e706d8981 */ /* 0x000124000c1e1500 */
[----:B------:R-:W-:Y:S02]  /*5f00*/  ISETP.GE.AND P0, PT, R115, UR13, PT ;  /* 0x0000000d73007c0c */ /* 0x000fe4000bf06270 */
[----:B------:R-:W1:Y:S01]  /*5f10*/  S2R R115, SR_TID.X ;  /* 0x0000000000737919 */ /* 0x000e620000002100 */
[----:B------:R-:W-:-:S02]  /*5f20*/  LOP3.LUT R118, R0, 0x36, RZ, 0xfc, !PT ;  /* 0x0000003600767812 */ /* 0x000fc400078efcff */
[----:B------:R-:W-:-:S03]  /*5f30*/  ISETP.GE.AND P5, PT, R119, UR13, PT ;  /* 0x0000000d77007c0c */ /* 0x000fc6000bfa6270 */
[----:B------:R-:W-:Y:S01]  /*5f40*/  IMAD R118, R118, UR11, RZ ;  /* 0x0000000b76767c24 */ /* 0x000fe2000f8e02ff */
[----:B------:R-:W-:Y:S01]  /*5f50*/  PRMT R87, RZ, 0x7610, R87 ;  /* 0x00007610ff577816 */ /* 0x000fe20000000057 */
[----:B------:R-:W-:Y:S01]  /*5f60*/  ULDC UR11, c[0x0][0x238] ;  /* 0x00008e00000b7ab9 */ /* 0x000fe20000000800 */
[----:B------:R-:W-:Y:S01]  /*5f70*/  LOP3.LUT R116, R0, 0x34, RZ, 0xfc, !PT ;  /* 0x0000003400747812 */ /* 0x000fe200078efcff */
[----:B------:R-:W-:Y:S01]  /*5f80*/  IMAD.WIDE R118, R118, 0x2, R76 ;  /* 0x0000000276767825 */ /* 0x000fe200078e024c */
[----:B------:R-:W-:Y:S02]  /*5f90*/  ISETP.GE.AND P4, PT, R120, UR13, PT ;  /* 0x0000000d78007c0c */ /* 0x000fe4000bf86270 */
[----:B------:R-:W-:Y:S01]  /*5fa0*/  LOP3.LUT R156, R0, 0x42, RZ, 0xfc, !PT ;  /* 0x00000042009c7812 */ /* 0x000fe200078efcff */
[----:B------:R-:W-:Y:S01]  /*5fb0*/  IMAD R116, R116, UR41, RZ ;  /* 0x0000002974747c24 */ /* 0x000fe2000f8e02ff */
[----:B------:R-:W-:Y:S01]  /*5fc0*/  LOP3.LUT R120, R0, 0x38, RZ, 0xfc, !PT ;  /* 0x0000003800787812 */ /* 0x000fe200078efcff */
[----:B------:R-:W4:Y:S01]  /*5fd0*/  @!P5 LDG.E.U16 R87, desc[UR14][R118.64] ;  /* 0x0000000e7657d981 */ /* 0x000f22000c1e1500 */
[----:B------:R-:W-:Y:S01]  /*5fe0*/  ISETP.GE.AND P5, PT, R156, UR13, PT ;  /* 0x0000000d9c007c0c */ /* 0x000fe2000bfa6270 */
[----:B------:R-:W-:Y:S01]  /*5ff0*/  ULDC UR41, c[0x0][0x238] ;  /* 0x00008e0000297ab9 */ /* 0x000fe20000000800 */
[----:B------:R-:W-:Y:S01]  /*6000*/  LOP3.LUT R156, R0, 0x3a, RZ, 0xfc, !PT ;  /* 0x0000003a009c7812 */ /* 0x000fe200078efcff */
[----:B------:R-:W-:Y:S01]  /*6010*/  IMAD R120, R120, UR9, RZ ;  /* 0x0000000978787c24 */ /* 0x000fe2000f8e02ff */
[----:B------:R-:W-:Y:S01]  /*6020*/  PRMT R103, RZ, 0x7610, R103 ;  /* 0x00007610ff677816 */ /* 0x000fe20000000067 */
[----:B------:R-:W-:Y:S01]  /*6030*/  IMAD.WIDE R116, R116, 0x2, R76 ;  /* 0x0000000274747825 */ /* 0x000fe200078e024c */
[----:B------:R-:W-:Y:S01]  /*6040*/  ULDC UR9, c[0x0][0x238] ;  /* 0x00008e0000097ab9 */ /* 0x000fe20000000800 */
[----:B0-----:R-:W-:-:S02]  /*6050*/  LOP3.LUT R112, R0, 0x3c, RZ, 0xfc, !PT ;  /* 0x0000003c00707812 */ /* 0x001fc400078efcff */
[----:B------:R-:W-:Y:S01]  /*6060*/  LOP3.LUT R113, R0, 0x40, RZ, 0xfc, !PT ;  /* 0x0000004000717812 */ /* 0x000fe200078efcff */
[----:B------:R-:W-:Y:S01]  /*6070*/  IMAD R156, R156, UR9, RZ ;  /* 0x000000099c9c7c24 */ /* 0x000fe2000f8e02ff */
[----:B------:R-:W-:Y:S01]  /*6080*/  LEA.HI R83, R169, 0x3e, RZ, 0x1a ;  /* 0x0000003ea9537811 */ /* 0x000fe200078fd0ff */
[----:B------:R1:W4:Y:S01]  /*6090*/  @!P4 LDG.E.U16 R103, desc[UR14][R116.64] ;  /* 0x0000000e7467c981 */ /* 0x000322000c1e1500 */
[----:B------:R-:W-:Y:S01]  /*60a0*/  ISETP.GE.AND P2, PT, R112, UR13, PT ;  /* 0x0000000d70007c0c */ /* 0x000fe2000bf46270 */
[--C-:B------:R-:W-:Y:S01]  /*60b0*/  IMAD.WIDE R120, R120, 0x2, R76.reuse ;  /* 0x0000000278787825 */ /* 0x100fe200078e024c */
[----:B------:R-:W-:Y:S01]  /*60c0*/  ISETP.GE.AND P4, PT, R113, UR13, PT ;  /* 0x0000000d71007c0c */ /* 0x000fe2000bf86270 */
[----:B------:R-:W-:Y:S01]  /*60d0*/  ULDC UR9, c[0x0][0x238] ;  /* 0x00008e0000097ab9 */ /* 0x000fe20000000800 */
[----:B------:R-:W-:Y:S01]  /*60e0*/  ISETP.GE.AND P1, PT, R83, UR13, PT ;  /* 0x0000000d53007c0c */ /* 0x000fe2000bf26270 */
[----:B------:R-:W-:Y:S01]  /*60f0*/  IMAD.WIDE R112, R156, 0x2, R76 ;  /* 0x000000029c707825 */ /* 0x000fe200078e024c */
[----:B------:R-:W-:-:S02]  /*6100*/  LOP3.LUT R156, R0, 0x42, RZ, 0xfc, !PT ;  /* 0x00000042009c7812 */ /* 0x000fc400078efcff */
[----:B-1----:R-:W-:Y:S02]  /*6110*/  LEA.HI R116, R115, 0x3e, RZ, 0x1a ;  /* 0x0000003e73747811 */ /* 0x002fe400078fd0ff */
[----:B------:R-:W-:Y:S02]  /*6120*/  LEA.HI R79, R169, 0x4e, RZ, 0x1a ;  /* 0x0000004ea94f7811 */ /* 0x000fe400078fd0ff */
[----:B------:R-:W-:Y:S01]  /*6130*/  PRMT R108, RZ, 0x7610, R108 ;  /* 0x00007610ff6c7816 */ /* 0x000fe2000000006c */
[----:B------:R-:W-:Y:S01]  /*6140*/  IMAD R116, R116, UR41, RZ ;  /* 0x0000002974747c24 */ /* 0x000fe2000f8e02ff */
[----:B------:R-:W-:Y:S01]  /*6150*/  ISETP.GE.AND P3, PT, R79, UR13, PT ;  /* 0x0000000d4f007c0c */ /* 0x000fe2000bf66270 */
[----:B------:R-:W-:Y:S01]  /*6160*/  IMAD R156, R156, UR9, RZ ;  /* 0x000000099c9c7c24 */ /* 0x000fe2000f8e02ff */
[----:B------:R-:W-:Y:S01]  /*6170*/  PRMT R79, RZ, 0x7610, R79 ;  /* 0x00007610ff4f7816 */ /* 0x000fe2000000004f */
[----:B------:R-:W-:Y:S01]  /*6180*/  IMAD.WIDE R116, R116, 0x2, R76 ;  /* 0x0000000274747825 */ /* 0x000fe200078e024c */
[----:B------:R0:W4:Y:S01]  /*6190*/  @!P6 LDG.E.U16 R108, desc[UR14][R120.64] ;  /* 0x0000000e786ce981 */ /* 0x000122000c1e1500 */
[----:B------:R-:W-:Y:S01]  /*61a0*/  PRMT R83, RZ, 0x7610, R83 ;  /* 0x00007610ff537816 */ /* 0x000fe20000000053 */
[----:B------:R-:W-:Y:S01]  /*61b0*/  ULDC UR9, c[0x0][0x238] ;  /* 0x00008e0000097ab9 */ /* 0x000fe20000000800 */
[----:B------:R-:W-:Y:S01]  /*61c0*/  LOP3.LUT R119, R0, 0x40, RZ, 0xfc, !PT ;  /* 0x0000004000777812 */ /* 0x000fe200078efcff */
[----:B------:R-:W4:Y:S01]  /*61d0*/  @!P1 LDG.E.U16 R79, desc[UR14][R116.64] ;  /* 0x0000000e744f9981 */ /* 0x000f22000c1e1500 */
[----:B------:R-:W-:Y:S01]  /*61e0*/  PRMT R107, RZ, 0x7610, R107 ;  /* 0x00007610ff6b7816 */ /* 0x000fe2000000006b */
[----:B------:R-:W-:Y:S01]  /*61f0*/  ULDC UR41, c[0x0][0x238] ;  /* 0x00008e0000297ab9 */ /* 0x000fe20000000800 */
[----:B0-----:R-:W-:Y:S01]  /*6200*/  IMAD.WIDE R120, R156, 0x2, R76 ;  /* 0x000000029c787825 */ /* 0x001fe200078e024c */
[----:B------:R-:W-:Y:S01]  /*6210*/  LOP3.LUT R156, R0, 0x44, RZ, 0xfc, !PT ;  /* 0x00000044009c7812 */ /* 0x000fe200078efcff */
[----:B------:R0:W4:Y:S03]  /*6220*/  @!P0 LDG.E.U16 R83, desc[UR14][R112.64] ;  /* 0x0000000e70538981 */ /* 0x000126000c1e1500 */
[----:B------:R-:W-:-:S02]  /*6230*/  ISETP.GE.AND P1, PT, R156, UR13, PT ;  /* 0x0000000d9c007c0c */ /* 0x000fc4000bf26270 */
[----:B------:R-:W-:Y:S01]  /*6240*/  LOP3.LUT R156, R0, 0x4c, RZ, 0xfc, !PT ;  /* 0x0000004c009c7812 */ /* 0x000fe200078efcff */
[----:B------:R-:W-:Y:S01]  /*6250*/  IMAD R119, R119, UR11, RZ ;  /* 0x0000000b77777c24 */ /* 0x000fe2000f8e02ff */
[----:B------:R-:W-:Y:S01]  /*6260*/  PRMT R92, RZ, 0x7610, R92 ;  /* 0x00007610ff5c7816 */ /* 0x000fe2000000005c */
[----:B------:R-:W-:Y:S01]  /*6270*/  ULDC UR11, c[0x0][0x238] ;  /* 0x00008e00000b7ab9 */ /* 0x000fe20000000800 */
[----:B------:R-:W-:Y:S02]  /*6280*/  ISETP.GE.AND P0, PT, R156, UR13, PT ;  /* 0x0000000d9c007c0c */ /* 0x000fe4000bf06270 */
[C---:B------:R-:W-:Y:S01]  /*6290*/  LOP3.LUT R156, R0.reuse, 0x44, RZ, 0xfc, !PT ;  /* 0x00000044009c7812 */ /* 0x040fe200078efcff */
[--C-:B------:R-:W-:Y:S01]  /*62a0*/  IMAD.WIDE R118, R119, 0x2, R76.reuse ;  /* 0x0000000277767825 */ /* 0x100fe200078e024c */
[C---:B------:R-:W-:Y:S01]  /*62b0*/  LOP3.LUT R114, R0.reuse, 0x3c, RZ, 0xfc, !PT ;  /* 0x0000003c00727812 */ /* 0x040fe200078efcff */
[----:B------:R1:W4:Y:S01]  /*62c0*/  @!P5 LDG.E.U16 R92, desc[UR14][R120.64] ;  /* 0x0000000e785cd981 */ /* 0x000322000c1e1500 */
[----:B0-----:R-:W-:Y:S01]  /*62d0*/  LOP3.LUT R112, R0, 0x48, RZ, 0xfc, !PT ;  /* 0x0000004800707812 */ /* 0x001fe200078efcff */
[----:B------:R-:W-:Y:S01]  /*62e0*/  IMAD R156, R156, UR9, RZ ;  /* 0x000000099c9c7c24 */ /* 0x000fe2000f8e02ff */
[----:B------:R-:W-:Y:S01]  /*62f0*/  LOP3.LUT R113, R0, 0x4a, RZ, 0xfc, !PT ;  /* 0x0000004a00717812 */ /* 0x000fe200078efcff */
[----:B------:R-:W-:Y:S01]  /*6300*/  IMAD R114, R114, UR42, RZ ;  /* 0x0000002a72727c24 */ /* 0x000fe2000f8e02ff */
[----:B------:R0:W4:Y:S01]  /*6310*/  @!P4 LDG.E.U16 R107, desc[UR14][R118.64] ;  /* 0x0000000e766bc981 */ /* 0x000122000c1e1500 */
[----:B------:R-:W-:Y:S01]  /*6320*/  ISETP.GE.AND P4, PT, R112, UR13, PT ;  /* 0x0000000d70007c0c */ /* 0x000fe2000bf86270 */
[----:B------:R-:W-:Y:S01]  /*6330*/  ULDC UR9, c[0x0][0x238] ;  /* 0x00008e0000097ab9 */ /* 0x000fe20000000800 */
[----:B------:R-:W-:Y:S01]  /*6340*/  ISETP.GE.AND P5, PT, R113, UR13, PT ;  /* 0x0000000d71007c0c */ /* 0x000fe2000bfa6270 */
[----:B------:R-:W-:Y:S01]  /*6350*/  IMAD.WIDE R112, R156, 0x2, R76 ;  /* 0x000000029c707825 */ /* 0x000fe200078e024c */
[----:B------:R-:W-:-:S02]  /*6360*/  PRMT R102, RZ, 0x7610, R102 ;  /* 0x00007610ff667816 */ /* 0x000fc40000000066 */
[----:B------:R-:W-:Y:S01]  /*6370*/  LOP3.LUT R156, R0, 0x4a, RZ, 0xfc, !PT ;  /* 0x0000004a009c7812 */ /* 0x000fe200078efcff */
[----:B------:R-:W-:Y:S01]  /*6380*/  IMAD.WIDE R114, R114, 0x2, R76 ;  /* 0x0000000272727825 */ /* 0x000fe200078e024c */
[----:B-1----:R-:W-:-:S03]  /*6390*/  PRMT R121, RZ, 0x7610, R121 ;  /* 0x00007610ff797816 */ /* 0x002fc60000000079 */
[----:B------:R-:W-:Y:S01]  /*63a0*/  IMAD R156, R156, UR9, RZ ;  /* 0x000000099c9c7c24 */ /* 0x000fe2000f8e02ff */
[----:B------:R1:W4:Y:S01]  /*63b0*/  @!P2 LDG.E.U16 R102, desc[UR14][R114.64] ;  /* 0x0000000e7266a981 */ /* 0x000322000c1e1500 */
[----:B------:R-:W-:Y:S01]  /*63c0*/  PRMT R120, RZ, 0x7610, R120 ;  /* 0x00007610ff787816 */ /* 0x000fe20000000078 */
[----:B------:R-:W-:Y:S01]  /*63d0*/  ULDC UR9, c[0x0][0x238] ;  /* 0x00008e0000097ab9 */ /* 0x000fe20000000800 */
[----:B0-----:R-:W-:Y:S01]  /*63e0*/  IMAD.WIDE R118, R156, 0x2, R76 ;  /* 0x000000029c767825 */ /* 0x001fe200078e024c */
[C---:B------:R-:W-:Y:S01]  /*63f0*/  LOP3.LUT R156, R0.reuse, 0x50, RZ, 0xfc, !PT ;  /* 0x00000050009c7812 */ /* 0x040fe200078efcff */
[----:B------:R0:W4:Y:S01]  /*6400*/  @!P1 LDG.E.U16 R121, desc[UR14][R112.64] ;  /* 0x0000000e70799981 */ /* 0x000122000c1e1500 */
[----:B-1----:R-:W-:-:S04]  /*6410*/  LOP3.LUT R115, R0, 0x46, RZ, 0xfc, !PT ;  /* 0x0000004600737812 */ /* 0x002fc800078efcff */
[C---:B------:R-:W-:Y:S01]  /*6420*/  ISETP.GE.AND P2, PT, R115.reuse, UR13, PT ;  /* 0x0000000d73007c0c */ /* 0x040fe2000bf46270 */
[----:B------:R-:W-:Y:S01]  /*6430*/  IMAD R115, R115, UR41, RZ ;  /* 0x0000002973737c24 */ /* 0x000fe2000f8e02ff */
[----:B------:R-:W-:Y:S02]  /*6440*/  ISETP.GE.AND P1, PT, R156, UR13, PT ;  /* 0x0000000d9c007c0c */ /* 0x000fe4000bf26270 */
[C---:B------:R-:W-:Y:S01]  /*6450*/  LOP3.LUT R156, R0.reuse, 0x4c, RZ, 0xfc, !PT ;  /* 0x0000004c009c7812 */ /* 0x040fe200078efcff */
[----:B------:R-:W-:Y:S01]  /*6460*/  IMAD.WIDE R114, R115, 0x2, R76 ;  /* 0x0000000273727825 */ /* 0x000fe200078e024c */
[----:B0-----:R-:W-:-:S03]  /*6470*/  LOP3.LUT R113, R0, 0x52, RZ, 0xfc, !PT ;  /* 0x0000005200717812 */ /* 0x001fc600078efcff */
[----:B------:R-:W-:Y:S01]  /*6480*/  IMAD R156, R156, UR9, RZ ;  /* 0x000000099c9c7c24 */ /* 0x000fe2000f8e02ff */
[----:B------:R-:W-:Y:S01]  /*6490*/  LOP3.LUT R117, R0, 0x48, RZ, 0xfc, !PT ;  /* 0x0000004800757812 */ /* 0x000fe200078efcff */
[----:B------:R-:W-:Y:S02]  /*64a0*/  ULDC UR9, c[0x0][0x238] ;  /* 0x00008e0000097ab9 */ /* 0x000fe40000000800 */
[----:B------:R-:W4:Y:S01]  /*64b0*/  @!P2 LDG.E.U16 R120, desc[UR14][R114.64] ;  /* 0x0000000e7278a981 */ /* 0x000f22000c1e1500 */
[----:B------:R-:W-:Y:S01]  /*64c0*/  ISETP.GE.AND P2, PT, R113, UR13, PT ;  /* 0x0000000d71007c0c */ /* 0x000fe2000bf46270 */
[----:B------:R-:W-:Y:S02]  /*64d0*/  IMAD.WIDE R112, R156, 0x2, R76 ;  /* 0x000000029c707825 */ /* 0x000fe400078e024c */
[----:B------:R-:W0:Y:S02]  /*64e0*/  S2R R156, SR_TID.X ;  /* 0x00000000009c7919 */ /* 0x000e240000002100 */
[----:B------:R-:W-:Y:S01]  /*64f0*/  IMAD R117, R117, UR11, RZ ;  /* 0x0000000b75757c24 */ /* 0x000fe2000f8e02ff */
[----:B------:R-:W-:Y:S01]  /*6500*/  PRMT R127, RZ, 0x7610, R127 ;  /* 0x00007610ff7f7816 */ /* 0x000fe2000000007f */
[----:B------:R-:W-:-:S02]  /*6510*/  ULDC UR11, c[0x0][0x238] ;  /* 0x00008e00000b7ab9 */ /* 0x000fc40000000800 */
[----:B------:R-:W-:-:S05]  /*6520*/  IMAD.WIDE R116, R117, 0x2, R76 ;  /* 0x0000000275747825 */ /* 0x000fca00078e024c */
[----:B------:R1:W4:Y:S01]  /*6530*/  @!P4 LDG.E.U16 R127, desc[UR14][R116.64] ;  /* 0x0000000e747fc981 */ /* 0x000322000c1e1500 */
[----:B------:R-:W-:Y:S02]  /*6540*/  PRMT R129, RZ, 0x7610, R129 ;  /* 0x00007610ff817816 */ /* 0x000fe40000000081 */
[----:B-1----:R-:W-:-:S05]  /*6550*/  LOP3.LUT R117, R0, 0x50, RZ, 0xfc, !PT ;  /* 0x0000005000757812 */ /* 0x002fca00078efcff */
[----:B------:R-:W-:Y:S01]  /*6560*/  IMAD R117, R117, UR9, RZ ;  /* 0x0000000975757c24 */ /* 0x000fe2000f8e02ff */
[----:B------:R-:W-:Y:S01]  /*6570*/  PRMT R125, RZ, 0x7610, R125 ;  /* 0x00007610ff7d7816 */ /* 0x000fe2000000007d */
[----:B------:R-:W-:Y:S02]  /*6580*/  ULDC UR9, c[0x0][0x238] ;  /* 0x00008e0000097ab9 */ /* 0x000fe40000000800 */
[----:B------:R-:W-:Y:S01]  /*6590*/  IMAD.WIDE R116, R117, 0x2, R76 ;  /* 0x0000000275747825 */ /* 0x000fe200078e024c */
[----:B0-----:R-:W-:Y:S02]  /*65a0*/  LEA.HI R156, R156, 0x4e, RZ, 0x1a ;  /* 0x0000004e9c9c7811 */ /* 0x001fe400078fd0ff */
[----:B------:R-:W4:Y:S04]  /*65b0*/  @!P5 LDG.E.U16 R125, desc[UR14][R118.64] ;  /* 0x0000000e767dd981 */ /* 0x000f28000c1e1500 */
[----:B------:R0:W4:Y:S02]  /*65c0*/  @!P1 LDG.E.U16 R129, desc[UR14][R116.64] ;  /* 0x0000000e74819981 */ /* 0x000124000c1e1500 */
[----:B0-----:R-:W0:Y:S01]  /*65d0*/  S2R R116, SR_TID.X ;  /* 0x0000000000747919 */ /* 0x001e220000002100 */
[----:B------:R-:W-:Y:S01]  /*65e0*/  IMAD R156, R156, UR11, RZ ;  /* 0x0000000b9c9c7c24 */ /* 0x000fe2000f8e02ff */
[----:B------:R-:W-:Y:S01]  /*65f0*/  PRMT R119, RZ, 0x7610, R119 ;  /* 0x00007610ff777816 */ /* 0x000fe20000000077 */
[----:B------:R-:W-:-:S02]  /*6600*/  ULDC UR11, c[0x0][0x238] ;  /* 0x00008e00000b7ab9 */ /* 0x000fc40000000800 */
[----:B------:R-:W-:Y:S01]  /*6610*/  IMAD.WIDE R114, R156, 0x2, R76 ;  /* 0x000000029c727825 */ /* 0x000fe200078e024c */
[----:B------:R-:W-:Y:S02]  /*6620*/  LOP3.LUT R156, R0, 0x56, RZ, 0xfc, !PT ;  /* 0x00000056009c7812 */ /* 0x000fe400078efcff */
[----:B------:R-:W-:Y:S01]  /*6630*/  PRMT R118, RZ, 0x7610, R118 ;  /* 0x00007610ff767816 */ /* 0x000fe20000000076 */
[----:B------:R1:W4:Y:S01]  /*6640*/  @!P0 LDG.E.U16 R119, desc[UR14][R112.64] ;  /* 0x0000000e70778981 */ /* 0x000322000c1e1500 */
[----:B------:R-:W-:Y:S02]  /*6650*/  ISETP.GE.AND P4, PT, R156, UR13, PT ;  /* 0x0000000d9c007c0c */ /* 0x000fe4000bf86270 */
[----:B------:R-:W-:Y:S02]  /*6660*/  LOP3.LUT R156, R0, 0x54, RZ, 0xfc, !PT ;  /* 0x00000054009c7812 */ /* 0x000fe400078efcff */
[----:B------:R2:W4:Y:S03]  /*6670*/  @!P3 LDG.E.U16 R118, desc[UR14][R114.64] ;  /* 0x0000000e7276b981 */ /* 0x000526000c1e1500 */
[----:B------:R-:W-:Y:S01]  /*6680*/  IMAD R156, R156, UR9, RZ ;  /* 0x000000099c9c7c24 */ /* 0x000fe2000f8e02ff */
[----:B------:R-:W-:Y:S01]  /*6690*/  PRMT R135, RZ, 0x7610, R135 ;  /* 0x00007610ff877816 */ /* 0x000fe20000000087 */
[----:B------:R-:W-:Y:S01]  /*66a0*/  ULDC UR9, c[0x0][0x238] ;  /* 0x00008e0000097ab9 */ /* 0x000fe20000000800 */
[----:B-1----:R-:W-:-:S04]  /*66b0*/  LOP3.LUT R113, R0, 0x54, RZ, 0xfc, !PT ;  /* 0x0000005400717812 */ /* 0x002fc800078efcff */
[----:B------:R-:W-:Y:S01]  /*66c0*/  ISETP.GE.AND P0, PT, R113, UR13, PT ;  /* 0x0000000d71007c0c */ /* 0x000fe2000bf06270 */
[----:B--2---:R-:W-:Y:S01]  /*66d0*/  IMAD.WIDE R114, R156, 0x2, R76 ;  /* 0x000000029c727825 */ /* 0x004fe200078e024c */
[C---:B------:R-:W-:Y:S02]  /*66e0*/  LOP3.LUT R113, R0.reuse, 0x52, RZ, 0xfc, !PT ;  /* 0x0000005200717812 */ /* 0x040fe400078efcff */
[----:B------:R-:W-:Y:S02]  /*66f0*/  LOP3.LUT R156, R0, 0x5a, RZ, 0xfc, !PT ;  /* 0x0000005a009c7812 */ /* 0x000fe400078efcff */
[----:B0-----:R-:W-:-:S04]  /*6700*/  SHF.R.U32.HI R0, RZ, 0x6, R116 ;  /* 0x00000006ff007819 */ /* 0x001fc80000011674 */
[----:B------:R-:W-:-:S04]  /*6710*/  SGXT.U32 R0, R0, 0x1 ;  /* 0x000000010000781a */ /* 0x000fc80000000000 */
[----:B------:R-:W-:-:S04]  /*6720*/  LOP3.LUT R0, R0, 0x58, RZ, 0xfc, !PT ;  /* 0x0000005800007812 */ /* 0x000fc800078efcff */
[----:B------:R-:W-:Y:S02]  /*6730*/  ISETP.GE.AND P1, PT, R0, UR13, PT ;  /* 0x0000000d00007c0c */ /* 0x000fe4000bf26270 */
[----:B------:R-:W0:Y:S01]  /*6740*/  S2R R0, SR_TID.X ;  /* 0x0000000000007919 */ /* 0x000e220000002100 */
[----:B------:R-:W-:Y:S01]  /*6750*/  SHF.R.U32.HI R117, RZ, 0x6, R116 ;  /* 0x00000006ff757819 */ /* 0x000fe20000011674 */
[----:B------:R-:W-:Y:S01]  /*6760*/  IMAD R113, R113, UR11, RZ ;  /* 0x0000000b71717c24 */ /* 0x000fe2000f8e02ff */
[----:B------:R-:W-:Y:S01]  /*6770*/  PRMT R131, RZ, 0x7610, R131 ;  /* 0x00007610ff837816 */ /* 0x000fe20000000083 */
[----:B------:R-:W-:Y:S01]  /*6780*/  ULDC UR11, c[0x0][0x238] ;  /* 0x00008e00000b7ab9 */ /* 0x000fe20000000800 */
[----:B------:R-:W-:Y:S01]  /*6790*/  SGXT.U32 R117, R117, 0x1 ;  /* 0x000000017575781a */ /* 0x000fe20000000000 */
[----:B------:R-:W-:-:S03]  /*67a0*/  IMAD.WIDE R112, R113, 0x2, R76 ;  /* 0x0000000271707825 */ /* 0x000fc600078e024c */
[----:B------:R-:W-:Y:S02]  /*67b0*/  LOP3.LUT R117, R117, 0x56, RZ, 0xfc, !PT ;  /* 0x0000005675757812 */ /* 0x000fe400078efcff */
[----:B------:R1:W2:Y:S03]  /*67c0*/  @!P2 LDG.E.U16 R135, desc[UR14][R112.64] ;  /* 0x0000000e7087a981 */ /* 0x0002a6000c1e1500 */
[----:B------:R-:W-:Y:S01]  /*67d0*/  IMAD R117, R117, UR9, RZ ;  /* 0x0000000975757c24 */ /* 0x000fe2000f8e02ff */
[----:B------:R-:W-:Y:S01]  /*67e0*/  ISETP.GE.AND P2, PT, R156, UR13, PT ;  /* 0x0000000d9c007c0c */ /* 0x000fe2000bf46270 */
[----:B------:R-:W-:Y:S02]  /*67f0*/  ULDC UR9, c[0x0][0x238] ;  /* 0x00008e0000097ab9 */ /* 0x000fe40000000800 */
[----:B------:R-:W-:Y:S01]  /*6800*/  IMAD.WIDE R116, R117, 0x2, R76 ;  /* 0x0000000275747825 */ /* 0x000fe200078e024c */
[----:B------:R-:W-:-:S02]  /*6810*/  PRMT R133, RZ, 0x7610, R133 ;  /* 0x00007610ff857816 */ /* 0x000fc40000000085 */
[----:B------:R-:W-:Y:S02]  /*6820*/  PRMT R158, RZ, 0x7610, R158 ;  /* 0x00007610ff9e7816 */ /* 0x000fe4000000009e */
[----:B------:R3:W2:Y:S04]  /*6830*/  @!P4 LDG.E.U16 R131, desc[UR14][R116.64] ;  /* 0x0000000e7483c981 */ /* 0x0006a8000c1e1500 */
[----:B------:R5:W2:Y:S01]  /*6840*/  @!P0 LDG.E.U16 R133, desc[UR14][R114.64] ;  /* 0x0000000e72858981 */ /* 0x000aa2000c1e1500 */
[----:B0-----:R-:W-:-:S04]  /*6850*/  SHF.R.U32.HI R0, RZ, 0x6, R0 ;  /* 0x00000006ff007819 */ /* 0x001fc80000011600 */
[----:B------:R-:W-:-:S04]  /*6860*/  SGXT.U32 R0, R0, 0x1 ;  /* 0x000000010000781a */ /* 0x000fc80000000000 */
[C---:B-1----:R-:W-:Y:S02]  /*6870*/  LOP3.LUT R113, R0.reuse, 0x58, RZ, 0xfc, !PT ;  /* 0x0000005800717812 */ /* 0x042fe400078efcff */
[----:B------:R-:W-:-:S03]  /*6880*/  LOP3.LUT R156, R0, 0x5a, RZ, 0xfc, !PT ;  /* 0x0000005a009c7812 */ /* 0x000fc600078efcff */
[----:B------:R-:W-:Y:S01]  /*6890*/  IMAD R113, R113, UR11, RZ ;  /* 0x0000000b71717c24 */ /* 0x000fe2000f8e02ff */
[----:B---3--:R-:W-:Y:S01]  /*68a0*/  LEA.HI R117, R169, 0x7e, RZ, 0x1a ;  /* 0x0000007ea9757811 */ /* 0x008fe200078fd0ff */
[----:B------:R-:W-:Y:S01]  /*68b0*/  IMAD R156, R156, UR9, RZ ;  /* 0x000000099c9c7c24 */ /* 0x000fe2000f8e02ff */
[----:B------:R-:W-:Y:S01]  /*68c0*/  PRMT R116, RZ, 0x7610, R116 ;  /* 0x00007610ff747816 */ /* 0x000fe20000000074 */
[--C-:B------:R-:W-:Y:S01]  /*68d0*/  IMAD.WIDE R112, R113, 0x2, R76.reuse ;  /* 0x0000000271707825 */ /* 0x100fe200078e024c */
[----:B------:R-:W-:Y:S01]  /*68e0*/  ISETP.GE.AND P0, PT, R117, UR13, PT ;  /* 0x0000000d75007c0c */ /* 0x000fe2000bf06270 */
[----:B------:R-:W-:Y:S02]  /*68f0*/  ULDC UR9, c[0x0][0x238] ;  /* 0x00008e0000097ab9 */ /* 0x000fe40000000800 */
[----:B-----5:R-:W-:Y:S01]  /*6900*/  IMAD.WIDE R114, R156, 0x2, R76 ;  /* 0x000000029c727825 */ /* 0x020fe200078e024c */
[----:B------:R0:W3:Y:S01]  /*6910*/  @!P1 LDG.E.U16 R158, desc[UR14][R112.64] ;  /* 0x0000000e709e9981 */ /* 0x0000e2000c1e1500 */
[----:B------:R-:W-:-:S03]  /*6920*/  LOP3.LUT R156, R0, 0x5c, RZ, 0xfc, !PT ;  /* 0x0000005c009c7812 */ /* 0x000fc600078efcff */
[----:B------:R1:W5:Y:S01]  /*6930*/  @!P2 LDG.E.U16 R116, desc[UR14][R114.64] ;  /* 0x0000000e7274a981 */ /* 0x000362000c1e1500 */
[----:B0-----:R-:W-:Y:S01]  /*6940*/  IMAD R112, R117, UR40, RZ ;  /* 0x0000002875707c24 */ /* 0x001fe2000f8e02ff */
[----:B-1----:R-:W-:-:S03]  /*6950*/  PRMT R114, RZ, 0x7610, R114 ;  /* 0x00007610ff727816 */ /* 0x002fc60000000072 */
[----:B------:R-:W-:-:S05]  /*6960*/  IMAD.WIDE R112, R112, 0x2, R76 ;  /* 0x0000000270707825 */ /* 0x000fca00078e024c */
[----:B------:R0:W5:Y:S01]  /*6970*/  @!P0 LDG.E.U16 R114, desc[UR14][R112.64] ;  /* 0x0000000e70728981 */ /* 0x000162000c1e1500 */
[----:B------:R-:W-:Y:S02]  /*6980*/  ISETP.GE.AND P0, PT, R156, UR13, PT ;  /* 0x0000000d9c007c0c */ /* 0x000fe4000bf06270 */
[----:B------:R-:W1:Y:S01]  /*6990*/  S2R R156, SR_TID.X ;  /* 0x00000000009c7919 */ /* 0x000e620000002100 */
[----:B------:R-:W-:-:S04]  /*69a0*/  LEA.HI R115, R169, 0x6e, RZ, 0x1a ;  /* 0x0000006ea9737811 */ /* 0x000fc800078fd0ff */
[C---:B------:R-:W-:Y:S01]  /*69b0*/  ISETP.GE.AND P2, PT, R115.reuse, UR13, PT ;  /* 0x0000000d73007c0c */ /* 0x040fe2000bf46270 */
[----:B0-----:R-:W-:Y:S01]  /*69c0*/  IMAD R112, R115, UR40, RZ ;  /* 0x0000002873707c24 */ /* 0x001fe2000f8e02ff */
[----:B------:R-:W-:-:S03]  /*69d0*/  PRMT R115, RZ, 0x7610, R115 ;  /* 0x00007610ff737816 */ /* 0x000fc60000000073 */
[----:B------:R-:W-:Y:S01]  /*69e0*/  IMAD.WIDE R112, R112, 0x2, R76 ;  /* 0x0000000270707825 */ /* 0x000fe200078e024c */
[----:B------:R-:W-:-:S07]  /*69f0*/  LEA.HI R117, R169, 0x5e, RZ, 0x1a ;  /* 0x0000005ea9757811 */ /* 0x000fce00078fd0ff */
[----:B------:R0:W5:Y:S01]  /*6a00*/  @!P2 LDG.E.U16 R115, desc[UR14][R112.64] ;  /* 0x0000000e7073a981 */ /* 0x000162000c1e1500 */
[----:B------:R-:W-:Y:S02]  /*6a10*/  ISETP.GE.AND P1, PT, R117, UR13, PT ;  /* 0x0000000d75007c0c */ /* 0x000fe4000bf26270 */
[----:B0-----:R-:W-:Y:S02]  /*6a20*/  LOP3.LUT R113, R0, 0x5c, RZ, 0xfc, !PT ;  /* 0x0000005c00717812 */ /* 0x001fe400078efcff */
[----:B------:R-:W-:-:S03]  /*6a30*/  PRMT R117, RZ, 0x7610, R117 ;  /* 0x00007610ff757816 */ /* 0x000fc60000000075 */
[----:B------:R-:W-:Y:S01]  /*6a40*/  IMAD R113, R113, UR9, RZ ;  /* 0x0000000971717c24 */ /* 0x000fe2000f8e02ff */
[----:B-1----:R-:W-:Y:S01]  /*6a50*/  LEA.HI R156, R156, 0x5e, RZ, 0x1a ;  /* 0x0000005e9c9c7811 */ /* 0x002fe200078fd0ff */
[----:B------:R-:W-:Y:S02]  /*6a60*/  ULDC UR9, c[0x0][0x238] ;  /* 0x00008e0000097ab9 */ /* 0x000fe40000000800 */
[----:B------:R-:W-:-:S05]  /*6a70*/  IMAD.WIDE R112, R113, 0x2, R76 ;  /* 0x0000000271707825 */ /* 0x000fca00078e024c */
[----:B------:R0:W5:Y:S01]  /*6a80*/  @!P0 LDG.E.U16 R117, desc[UR14][R112.64] ;  /* 0x0000000e70758981 */ /* 0x000162000c1e1500 */
[----:B------:R-:W-:Y:S01]  /*6a90*/  IMAD R156, R156, UR9, RZ ;  /* 0x000000099c9c7c24 */ /* 0x000fe2000f8e02ff */
[----:B------:R-:W-:Y:S01]  /*6aa0*/  PRMT R139, RZ, 0x7610, R139 ;  /* 0x00007610ff8b7816 */ /* 0x000fe2000000008b */
[----:B------:R-:W-:Y:S01]  /*6ab0*/  ULDC UR9, c[0x0][0x238] ;  /* 0x00008e0000097ab9 */ /* 0x000fe20000000800 */
[----:B0-----:R-:W-:-:S04]  /*6ac0*/  LOP3.LUT R113, R0, 0x60, RZ, 0xfc, !PT ;  /* 0x0000006000717812 */ /* 0x001fc800078efcff */
[----:B------:R-:W-:Y:S01]  /*6ad0*/  ISETP.GE.AND P0, PT, R113, UR13, PT ;  /* 0x0000000d71007c0c */ /* 0x000fe2000bf06270 */
[----:B------:R-:W-:Y:S01]  /*6ae0*/  IMAD.WIDE R112, R156, 0x2, R76 ;  /* 0x000000029c707825 */ /* 0x000fe200078e024c */
[----:B------:R-:W-:-:S04]  /*6af0*/  LOP3.LUT R156, R0, 0x60, RZ, 0xfc, !PT ;  /* 0x00000060009c7812 */ /* 0x000fc800078efcff */
[----:B------:R0:W5:Y:S01]  /*6b00*/  @!P1 LDG.E.U16 R139, desc[UR14][R112.64] ;  /* 0x0000000e708b9981 */ /* 0x000162000c1e1500 */
[----:B------:R-:W-:Y:S01]  /*6b10*/  IMAD R156, R156, UR9, RZ ;  /* 0x000000099c9c7c24 */ /* 0x000fe2000f8e02ff */
[----:B------:R-:W-:Y:S01]  /*6b20*/  PRMT R160, RZ, 0x7610, R160 ;  /* 0x00007610ffa07816 */ /* 0x000fe200000000a0 */
[----:B------:R-:W-:Y:S01]  /*6b30*/  ULDC UR9, c[0x0][0x238] ;  /* 0x00008e0000097ab9 */ /* 0x000fe20000000800 */
[----:B0-----:R-:W-:-:S04]  /*6b40*/  LOP3.LUT R113, R0, 0x62, RZ, 0xfc, !PT ;  /* 0x0000006200717812 */ /* 0x001fc800078efcff */
[----:B------:R-:W-:Y:S01]  /*6b50*/  ISETP.GE.AND P1, PT, R113, UR13, PT ;  /* 0x0000000d71007c0c */ /* 0x000fe2000bf26270 */
[----:B------:R-:W-:-:S05]  /*6b60*/  IMAD.WIDE R112, R156, 0x2, R76 ;  /* 0x000000029c707825 */ /* 0x000fca00078e024c */
[----:B------:R0:W2:Y:S01]  /*6b70*/  @!P0 LDG.E.U16 R160, desc[UR14][R112.64] ;  /* 0x0000000e70a08981 */ /* 0x0000a2000c1e1500 */
[----:B------:R-:W-:Y:S02]  /*6b80*/  PRMT R141, RZ, 0x7610, R141 ;  /* 0x00007610ff8d7816 */ /* 0x000fe4000000008d */
[----:B0-----:R-:W-:-:S05]  /*6b90*/  LOP3.LUT R113, R0, 0x62, RZ, 0xfc, !PT ;  /* 0x0000006200717812 */ /* 0x001fca00078efcff */
[----:B------:R-:W-:Y:S01]  /*6ba0*/  IMAD R113, R113, UR9, RZ ;  /* 0x0000000971717c24 */ /* 0x000fe2000f8e02ff */
[----:B------:R-:W-:Y:S01]  /*6bb0*/  LOP3.LUT R156, R0, 0x64, RZ, 0xfc, !PT ;  /* 0x00000064009c7812 */ /* 0x000fe200078efcff */
[----:B------:R-:W-:Y:S02]  /*6bc0*/  ULDC UR9, c[0x0][0x238] ;  /* 0x00008e0000097ab9 */ /* 0x000fe40000000800 */
[----:B------:R-:W-:Y:S01]  /*6bd0*/  IMAD.WIDE R112, R113, 0x2, R76 ;  /* 0x0000000271707825 */ /* 0x000fe200078e024c */
[----:B------:R-:W-:-:S04]  /*6be0*/  ISETP.GE.AND P0, PT, R156, UR13, PT ;  /* 0x0000000d9c007c0c */ /* 0x000fc8000bf06270 */
[----:B------:R0:W5:Y:S01]  /*6bf0*/  @!P1 LDG.E.U16 R141, desc[UR14][R112.64] ;  /* 0x0000000e708d9981 */ /* 0x000162000c1e1500 */
[----:B------:R-:W-:Y:S01]  /*6c00*/  IMAD R156, R156, UR9, RZ ;  /* 0x000000099c9c7c24 */ /* 0x000fe2000f8e02ff */
[----:B------:R-:W-:Y:S01]  /*6c10*/  PRMT R142, RZ, 0x7610, R142 ;  /* 0x00007610ff8e7816 */ /* 0x000fe2000000008e */
[----:B------:R-:W-:Y:S01]  /*6c20*/  ULDC UR9, c[0x0][0x238] ;  /* 0x00008e0000097ab9 */ /* 0x000fe20000000800 */
[----:B0-----:R-:W-:-:S04]  /*6c30*/  LOP3.LUT R112, R0, 0x66, RZ, 0xfc, !PT ;  /* 0x0000006600707812 */ /* 0x001fc800078efcff */
[----:B------:R-:W-:Y:S01]  /*6c40*/  ISETP.GE.AND P1, PT, R112, UR13, PT ;  /* 0x0000000d70007c0c */ /* 0x000fe2000bf26270 */
[----:B------:R-:W-:Y:S01]  /*6c50*/  IMAD.WIDE R112, R156, 0x2, R76 ;  /* 0x000000029c707825 */ /* 0x000fe200078e024c */
[----:B------:R-:W-:-:S04]  /*6c60*/  PRMT R143, RZ, 0x7610, R143 ;  /* 0x00007610ff8f7816 */ /* 0x000fc8000000008f */
[----:B------:R0:W5:Y:S02]  /*6c70*/  @!P0 LDG.E.U16 R142, desc[UR14][R112.64] ;  /* 0x0000000e708e8981 */ /* 0x000164000c1e1500 */
[----:B0-----:R-:W-:-:S05]  /*6c80*/  IMAD.WIDE R112, R245, 0x2, R76 ;  /* 0x00000002f5707825 */ /* 0x001fca00078e024c */
[----:B------:R0:W5:Y:S02]  /*6c90*/  @!P1 LDG.E.U16 R143, desc[UR14][R112.64] ;  /* 0x0000000e708f9981 */ /* 0x000164000c1e1500 */
[----:B0-----:R-:W-:-:S04]  /*6ca0*/  LOP3.LUT R112, R0, 0x68, RZ, 0xfc, !PT ;  /* 0x0000006800707812 */ /* 0x001fc800078efcff */
[----:B------:R-:W-:Y:S02]  /*6cb0*/  ISETP.GE.AND P0, PT, R112, UR13, PT ;  /* 0x0000000d70007c0c */ /* 0x000fe4000bf06270 */
[----:B------:R-:W-:Y:S02]  /*6cc0*/  LOP3.LUT R112, R0, 0x6a, RZ, 0xfc, !PT ;  /* 0x0000006a00707812 */ /* 0x000fe400078efcff */
[----:B------:R-:W-:Y:S02]  /*6cd0*/  PRMT R161, RZ, 0x7610, R161 ;  /* 0x00007610ffa17816 */ /* 0x000fe400000000a1 */
[----:B------:R-:W-:Y:S01]  /*6ce0*/  ISETP.GE.AND P1, PT, R112, UR13, PT ;  /* 0x0000000d70007c0c */ /* 0x000fe2000bf26270 */
[----:B------:R-:W-:Y:S01]  /*6cf0*/  IMAD.WIDE R112, R246, 0x2, R76 ;  /* 0x00000002f6707825 */ /* 0x000fe200078e024c */
[----:B------:R-:W-:-:S05]  /*6d00*/  PRMT R144, RZ, 0x7610, R144 ;  /* 0x00007610ff907816 */ /* 0x000fca0000000090 */
        /* <DEDUP_REMOVED lines=12> */
[----:B------:R0:W5:Y:S01]  /*6dd0*/  @!P1 LDG.E.U16 R163, desc[UR14][R112.64] ;  /* 0x0000000e70a39981 */ /* 0x000162000c1e1500 */
[C---:B------:R-:W-:Y:S02]  /*6de0*/  LOP3.LUT R156, R0.reuse, 0x78, RZ, 0xfc, !PT ;  /* 0x00000078009c7812 */ /* 0x040fe400078efcff */
[----:B0-----:R-:W-:-:S04]  /*6df0*/  LOP3.LUT R112, R0, 0x72, RZ, 0xfc, !PT ;  /* 0x0000007200707812 */ /* 0x001fc800078efcff */
[----:B------:R-:W-:Y:S02]  /*6e00*/  ISETP.GE.AND P0, PT, R112, UR13, PT ;  /* 0x0000000d70007c0c */ /* 0x000fe4000bf06270 */
[----:B------:R-:W-:Y:S02]  /*6e10*/  LOP3.LUT R112, R0, 0x78, RZ, 0xfc, !PT ;  /* 0x0000007800707812 */ /* 0x000fe400078efcff */
[----:B------:R-:W-:Y:S02]  /*6e20*/  PRMT R146, RZ, 0x7610, R146 ;  /* 0x00007610ff927816 */ /* 0x000fe40000000092 */
[----:B------:R-:W-:Y:S01]  /*6e30*/  ISETP.GE.AND P1, PT, R112, UR13, PT ;  /* 0x0000000d70007c0c */ /* 0x000fe2000bf26270 */
[----:B------:R-:W-:Y:S01]  /*6e40*/  IMAD.WIDE R112, R250, 0x2, R76 ;  /* 0x00000002fa707825 */ /* 0x000fe200078e024c */
[----:B------:R-:W-:-:S03]  /*6e50*/  PRMT R165, RZ, 0x7610, R165 ;  /* 0x00007610ffa57816 */ /* 0x000fc600000000a5 */
[----:B------:R-:W-:Y:S01]  /*6e60*/  IMAD R156, R156, UR9, RZ ;  /* 0x000000099c9c7c24 */ /* 0x000fe2000f8e02ff */
[----:B------:R-:W-:Y:S01]  /*6e70*/  PRMT R147, RZ, 0x7610, R147 ;  /* 0x00007610ff937816 */ /* 0x000fe20000000093 */
[----:B------:R0:W5:Y:S01]  /*6e80*/  @!P0 LDG.E.U16 R146, desc[UR14][R112.64] ;  /* 0x0000000e70928981 */ /* 0x000162000c1e1500 */
[----:B------:R-:W-:Y:S01]  /*6e90*/  PRMT R148, RZ, 0x7610, R148 ;  /* 0x00007610ff947816 */ /* 0x000fe20000000094 */
[----:B------:R-:W-:Y:S01]  /*6ea0*/  ULDC UR9, c[0x0][0x238] ;  /* 0x00008e0000097ab9 */ /* 0x000fe20000000800 */
[----:B0-----:R-:W-:-:S05]  /*6eb0*/  IMAD.WIDE R112, R156, 0x2, R76 ;  /* 0x000000029c707825 */ /* 0x001fca00078e024c */
[----:B------:R0:W5:Y:S02]  /*6ec0*/  @!P1 LDG.E.U16 R165, desc[UR14][R112.64] ;  /* 0x0000000e70a59981 */ /* 0x000164000c1e1500 */
[----:B0-----:R-:W-:-:S04]  /*6ed0*/  LOP3.LUT R112, R0, 0x74, RZ, 0xfc, !PT ;  /* 0x0000007400707812 */ /* 0x001fc800078efcff */
[----:B------:R-:W-:Y:S02]  /*6ee0*/  ISETP.GE.AND P0, PT, R112, UR13, PT ;  /* 0x0000000d70007c0c */ /* 0x000fe4000bf06270 */
[----:B------:R-:W-:-:S04]  /*6ef0*/  LOP3.LUT R112, R0, 0x76, RZ, 0xfc, !PT ;  /* 0x0000007600707812 */ /* 0x000fc800078efcff */
[----:B------:R-:W-:Y:S01]  /*6f00*/  ISETP.GE.AND P1, PT, R112, UR13, PT ;  /* 0x0000000d70007c0c */ /* 0x000fe2000bf26270 */
[----:B------:R-:W-:-:S06]  /*6f10*/  IMAD.WIDE R112, R251, 0x2, R76 ;  /* 0x00000002fb707825 */ /* 0x000fcc00078e024c */
[----:B------:R0:W5:Y:S01]  /*6f20*/  @!P0 LDG.E.U16 R147, desc[UR14][R112.64] ;  /* 0x0000000e70938981 */ /* 0x000162000c1e1500 */
[----:B------:R-:W-:Y:S01]  /*6f30*/  LOP3.LUT R156, R0, 0x7a, RZ, 0xfc, !PT ;  /* 0x0000007a009c7812 */ /* 0x000fe200078efcff */
[----:B0-----:R-:W-:-:S05]  /*6f40*/  IMAD.WIDE R112, R252, 0x2, R76 ;  /* 0x00000002fc707825 */ /* 0x001fca00078e024c */
[----:B------:R0:W5:Y:S01]  /*6f50*/  @!P1 LDG.E.U16 R148, desc[UR14][R112.64] ;  /* 0x0000000e70949981 */ /* 0x000162000c1e1500 */
[----:B------:R-:W-:Y:S01]  /*6f60*/  IMAD R156, R156, UR9, RZ ;  /* 0x000000099c9c7c24 */ /* 0x000fe2000f8e02ff */
[----:B------:R-:W-:Y:S01]  /*6f70*/  PRMT R149, RZ, 0x7610, R149 ;  /* 0x00007610ff957816 */ /* 0x000fe20000000095 */
[----:B------:R-:W-:Y:S01]  /*6f80*/  ULDC UR9, c[0x0][0x238] ;  /* 0x00008e0000097ab9 */ /* 0x000fe20000000800 */
[----:B0-----:R-:W-:-:S04]  /*6f90*/  LOP3.LUT R112, R0, 0x7a, RZ, 0xfc, !PT ;  /* 0x0000007a00707812 */ /* 0x001fc800078efcff */
[----:B------:R-:W-:Y:S02]  /*6fa0*/  ISETP.GE.AND P0, PT, R112, UR13, PT ;  /* 0x0000000d70007c0c */ /* 0x000fe4000bf06270 */
[----:B------:R-:W-:-:S04]  /*6fb0*/  LOP3.LUT R112, R0, 0x7c, RZ, 0xfc, !PT ;  /* 0x0000007c00707812 */ /* 0x000fc800078efcff */
[----:B------:R-:W-:Y:S01]  /*6fc0*/  ISETP.GE.AND P1, PT, R112, UR13, PT ;  /* 0x0000000d70007c0c */ /* 0x000fe2000bf26270 */
[----:B------:R-:W-:Y:S02]  /*6fd0*/  IMAD.WIDE R112, R156, 0x2, R76 ;  /* 0x000000029c707825 */ /* 0x000fe400078e024c */
[----:B------:R-:W0:Y:S04]  /*6fe0*/  S2R R156, SR_TID.X ;  /* 0x00000000009c7919 */ /* 0x000e280000002100 */
[----:B------:R1:W5:Y:S01]  /*6ff0*/  @!P0 LDG.E.U16 R149, desc[UR14][R112.64] ;  /* 0x0000000e70958981 */ /* 0x000362000c1e1500 */
[----:B------:R-:W-:Y:S02]  /*7000*/  PRMT R150, RZ, 0x7610, R150 ;  /* 0x00007610ff967816 */ /* 0x000fe40000000096 */
[----:B-1----:R-:W-:-:S05]  /*7010*/  LOP3.LUT R113, R0, 0x7c, RZ, 0xfc, !PT ;  /* 0x0000007c00717812 */ /* 0x002fca00078efcff */
[----:B------:R-:W-:-:S04]  /*7020*/  IMAD R113, R113, UR9, RZ ;  /* 0x0000000971717c24 */ /* 0x000fc8000f8e02ff */
[----:B------:R-:W-:-:S05]  /*7030*/  IMAD.WIDE R112, R113, 0x2, R76 ;  /* 0x0000000271707825 */ /* 0x000fca00078e024c */
[----:B------:R1:W5:Y:S01]  /*7040*/  @!P1 LDG.E.U16 R150, desc[UR14][R112.64] ;  /* 0x0000000e70969981 */ /* 0x000362000c1e1500 */
[----:B0-----:R-:W-:-:S04]  /*7050*/  LOP3.LUT R156, R156, 0x7f, RZ, 0xc0, !PT ;  /* 0x0000007f9c9c7812 */ /* 0x001fc800078ec0ff */
[----:B------:R-:W-:Y:S02]  /*7060*/  ISETP.GE.AND P0, PT, R156, UR13, PT ;  /* 0x0000000d9c007c0c */ /* 0x000fe4000bf06270 */
[C---:B------:R-:W-:Y:S01]  /*7070*/  IADD3 RZ, P1, R9.reuse, R4, RZ ;  /* 0x0000000409ff7210 */ /* 0x040fe20007f3e0ff */
[----:B-1----:R-:W-:Y:S01]  /*7080*/  IMAD.IADD R112, R9, 0x1, R4 ;  /* 0x0000000109707824 */ /* 0x002fe200078e0204 */
[----:B------:R-:W-:-:S03]  /*7090*/  PRMT R151, RZ, 0x7610, R151 ;  /* 0x00007610ff977816 */ /* 0x000fc60000000097 */
[----:B------:R-:W-:Y:S01]  /*70a0*/  IMAD.X R113, R186, 0x1, R3, P1 ;  /* 0x00000001ba717824 */ /* 0x000fe200008e0603 */
[----:B------:R-:W-:Y:S01]  /*70b0*/  BAR.SYNC.DEFER_BLOCKING 0x0 ;  /* 0x0000000000007b1d */ /* 0x000fe20000010000 */
[C---:B------:R-:W-:Y:S02]  /*70c0*/  IADD3 RZ, P1, R8.reuse, R4, RZ ;  /* 0x0000000408ff7210 */ /* 0x040fe40007f3e0ff */
[----:B------:R-:W-:Y:S02]  /*70d0*/  PRMT R152, RZ, 0x7610, R152 ;  /* 0x00007610ff987816 */ /* 0x000fe40000000098 */
[----:B------:R-:W-:Y:S02]  /*70e0*/  PRMT R153, RZ, 0x7610, R153 ;  /* 0x00007610ff997816 */ /* 0x000fe40000000099 */
[----:B------:R-:W-:Y:S01]  /*70f0*/  PRMT R154, RZ, 0x7610, R154 ;  /* 0x00007610ff9a7816 */ /* 0x000fe2000000009a */
[----:B------:R0:W5:Y:S02]  /*7100*/  @!P0 LDG.E.U16 R151, desc[UR14][R112.64] ;  /* 0x0000000e70978981 */ /* 0x000164000c1e1500 */
[----:B0-----:R-:W-:-:S02]  /*7110*/  IMAD.IADD R112, R8, 0x1, R4 ;  /* 0x0000000108707824 */ /* 0x001fc400078e0204 */
[----:B------:R-:W-:Y:S01]  /*7120*/  IMAD.X R113, R184, 0x1, R3, P1 ;  /* 0x00000001b8717824 */ /* 0x000fe200008e0603 */
[----:B------:R-:W-:-:S04]  /*7130*/  IADD3 RZ, P1, R7, R4, RZ ;  /* 0x0000000407ff7210 */ /* 0x000fc80007f3e0ff */
[----:B------:R0:W5:Y:S02]  /*7140*/  @!P0 LDG.E.U16 R152, desc[UR14][R112.64] ;  /* 0x0000000e70988981 */ /* 0x000164000c1e1500 */
[----:B0-----:R-:W-:Y:S02]  /*7150*/  IMAD.IADD R112, R7, 0x1, R4 ;  /* 0x0000000107707824 */ /* 0x001fe400078e0204 */
[----:B------:R-:W-:Y:S01]  /*7160*/  IMAD.X R113, R185, 0x1, R3, P1 ;  /* 0x00000001b9717824 */ /* 0x000fe200008e0603 */
[----:B------:R-:W-:-:S04]  /*7170*/  IADD3 RZ, P1, R18, R4, RZ ;  /* 0x0000000412ff7210 */ /* 0x000fc80007f3e0ff */
[----:B------:R0:W5:Y:S01]  /*7180*/  @!P0 LDG.E.U16 R153, desc[UR14][R112.64] ;  /* 0x0000000e70998981 */ /* 0x000162000c1e1500 */
[----:B------:R-:W-:Y:S01]  /*7190*/  PRMT R155, RZ, 0x7610, R155 ;  /* 0x00007610ff9b7816 */ /* 0x000fe2000000009b */
[----:B0-----:R-:W-:Y:S02]  /*71a0*/  IMAD.IADD R112, R18, 0x1, R4 ;  /* 0x0000000112707824 */ /* 0x001fe400078e0204 */
[----:B------:R-:W-:Y:S01]  /*71b0*/  IMAD.X R113, R182, 0x1, R3, P1 ;  /* 0x00000001b6717824 */ /* 0x000fe200008e0603 */
[----:B------:R-:W-:-:S04]  /*71c0*/  IADD3 RZ, P1, R19, R4, RZ ;  /* 0x0000000413ff7210 */ /* 0x000fc80007f3e0ff */
[----:B------:R0:W5:Y:S01]  /*71d0*/  @!P0 LDG.E.U16 R154, desc[UR14][R112.64] ;  /* 0x0000000e709a8981 */ /* 0x000162000c1e1500 */
[----:B------:R-:W-:Y:S01]  /*71e0*/  SHF.R.S32.HI R156, RZ, 0x6, R169 ;  /* 0x00000006ff9c7819 */ /* 0x000fe200000114a9 */
[----:B0-----:R-:W-:Y:S02]  /*71f0*/  IMAD.IADD R112, R19, 0x1, R4 ;  /* 0x0000000113707824 */ /* 0x001fe400078e0204 */
[----:B------:R-:W-:-:S05]  /*7200*/  IMAD.X R113, R181, 0x1, R3, P1 ;  /* 0x00000001b5717824 */ /* 0x000fca00008e0603 */
[----:B------:R0:W5:Y:S01]  /*7210*/  @!P0 LDG.E.U16 R155, desc[UR14][R112.64] ;  /* 0x0000000e709b8981 */ /* 0x000162000c1e1500 */
[----:B------:R-:W-:Y:S02]  /*7220*/  SGXT R156, R156, 0x1 ;  /* 0x000000019c9c781a */ /* 0x000fe40000000200 */
[----:B------:R-:W-:Y:S01]  /*7230*/  IADD3 RZ, P1, R5, R4, RZ ;  /* 0x0000000405ff7210 */ /* 0x000fe20007f3e0ff */
[----:B0-----:R-:W-:Y:S01]  /*7240*/  IMAD.SHL.U32 R112, R169, 0x2, RZ ;  /* 0x00000002a9707824 */ /* 0x001fe200078e00ff */
[----:B------:R-:W-:-:S04]  /*7250*/  PRMT R157, RZ, 0x7610, R157 ;  /* 0x00007610ff9d7816 */ /* 0x000fc8000000009d */
[----:B------:R-:W-:Y:S01]  /*7260*/  LOP3.LUT R112, R112, 0x7e, RZ, 0xc0, !PT ;  /* 0x0000007e70707812 */ /* 0x000fe200078ec0ff */
[----:B------:R-:W-:Y:S01]  /*7270*/  IMAD.X R113, R183, 0x1, R3, P1 ;  /* 0x00000001b7717824 */ /* 0x000fe200008e0603 */
[----:B------:R-:W-:Y:S02]  /*7280*/  IADD3 RZ, P1, R20, R4, RZ ;  /* 0x0000000414ff7210 */ /* 0x000fe40007f3e0ff */
[----:B------:R-:W-:Y:S01]  /*7290*/  LOP3.LUT R156, R112, 0x90, R156, 0x78, !PT ;  /* 0x00000090709c7812 */ /* 0x000fe200078e789c */
[----:B------:R-:W-:-:S04]  /*72a0*/  IMAD.IADD R112, R5, 0x1, R4 ;  /* 0x0000000105707824 */ /* 0x000fc800078e0204 */
[----:B------:R0:W-:Y:S04]  /*72b0*/  STS.U16 [R156+UR12], R137 ;  /* 0x000000899c007988 */ /* 0x0001e8000800040c */
[----:B------:R1:W5:Y:S01]  /*72c0*/  @!P0 LDG.E.U16 R157, desc[UR14][R112.64] ;  /* 0x0000000e709d8981 */ /* 0x000362000c1e1500 */
[----:B0-----:R-:W-:Y:S01]  /*72d0*/  PRMT R137, RZ, 0x7610, R137 ;  /* 0x00007610ff897816 */ /* 0x001fe20000000089 */
[----:B-1----:R-:W-:Y:S02]  /*72e0*/  IMAD.IADD R112, R20, 0x1, R4 ;  /* 0x0000000114707824 */ /* 0x002fe400078e0204 */
[----:B------:R-:W-:Y:S01]  /*72f0*/  IMAD.X R113, R180, 0x1, R3, P1 ;  /* 0x00000001b4717824 */ /* 0x000fe200008e0603 */
[----:B------:R-:W-:Y:S01]  /*7300*/  IADD3 RZ, P1, R21, R4, RZ ;  /* 0x0000000415ff7210 */ /* 0x000fe20007f3e0ff */
[----:B------:R0:W-:Y:S04]  /*7310*/  STS.U16 [R156+UR12+0x400], R124 ;  /* 0x0004007c9c007988 */ /* 0x0001e8000800040c */
[----:B------:R1:W5:Y:S01]  /*7320*/  @!P0 LDG.E.U16 R137, desc[UR14][R112.64] ;  /* 0x0000000e70898981 */ /* 0x000362000c1e1500 */
[----:B0-----:R-:W-:-:S02]  /*7330*/  PRMT R124, RZ, 0x7610, R124 ;  /* 0x00007610ff7c7816 */ /* 0x001fc4000000007c */
[-C--:B-1----:R-:W-:Y:S01]  /*7340*/  IADD3 R112, R21, R4.reuse, RZ ;  /* 0x0000000415707210 */ /* 0x082fe20007ffe0ff */
[----:B------:R-:W-:Y:S01]  /*7350*/  IMAD.X R113, R179, 0x1, R3, P1 ;  /* 0x00000001b3717824 */ /* 0x000fe200008e0603 */
[CC--:B------:R-:W-:Y:S01]  /*7360*/  IADD3 RZ, P1, R22.reuse, R4.reuse, RZ ;  /* 0x0000000416ff7210 */ /* 0x0c0fe20007f3e0ff */
[----:B------:R0:W-:Y:S04]  /*7370*/  STS.U16 [R156+UR12+0x800], R123 ;  /* 0x0008007b9c007988 */ /* 0x0001e8000800040c */
[----:B------:R1:W5:Y:S01]  /*7380*/  @!P0 LDG.E.U16 R124, desc[UR14][R112.64] ;  /* 0x0000000e707c8981 */ /* 0x000362000c1e1500 */
[----:B0-----:R-:W-:Y:S01]  /*7390*/  PRMT R123, RZ, 0x7610, R123 ;  /* 0x00007610ff7b7816 */ /* 0x001fe2000000007b */
[----:B-1----:R-:W-:Y:S02]  /*73a0*/  IMAD.IADD R112, R22, 0x1, R4 ;  /* 0x0000000116707824 */ /* 0x002fe400078e0204 */
[----:B------:R-:W-:Y:S01]  /*73b0*/  IMAD.X R113, R178, 0x1, R3, P1 ;  /* 0x00000001b2717824 */ /* 0x000fe200008e0603 */
[C---:B------:R-:W-:Y:S01]  /*73c0*/  IADD3 RZ, P1, R23.reuse, R4, RZ ;  /* 0x0000000417ff7210 */ /* 0x040fe20007f3e0ff */
[----:B----4-:R0:W-:Y:S04]  /*73d0*/  STS.U16 [R156+UR12+0xc00], R122 ;  /* 0x000c007a9c007988 */ /* 0x0101e8000800040c */
[----:B------:R1:W4:Y:S01]  /*73e0*/  @!P0 LDG.E.U16 R123, desc[UR14][R112.64] ;  /* 0x0000000e707b8981 */ /* 0x000322000c1e1500 */
[----:B0-----:R-:W-:Y:S01]  /*73f0*/  PRMT R122, RZ, 0x7610, R122 ;  /* 0x00007610ff7a7816 */ /* 0x001fe2000000007a */
[----:B-1----:R-:W-:-:S02]  /*7400*/  IMAD.IADD R112, R23, 0x1, R4 ;  /* 0x0000000117707824 */ /* 0x002fc400078e0204 */
[----:B------:R-:W-:Y:S01]  /*7410*/  IMAD.X R113, R177, 0x1, R3, P1 ;  /* 0x00000001b1717824 */ /* 0x000fe200008e0603 */
[C---:B------:R-:W-:Y:S02]  /*7420*/  IADD3 RZ, P1, R56.reuse, R4, RZ ;  /* 0x0000000438ff7210 */ /* 0x040fe40007f3e0ff */
[----:B------:R-:W-:Y:S02]  /*7430*/  PRMT R159, RZ, 0x7610, R159 ;  /* 0x00007610ff9f7816 */ /* 0x000fe4000000009f */
[----:B------:R0:W4:Y:S04]  /*7440*/  @!P0 LDG.E.U16 R122, desc[UR14][R112.64] ;  /* 0x0000000e707a8981 */ /* 0x000128000c1e1500 */
[----:B------:R1:W-:Y:S01]  /*7450*/  STS.U16 [R156+UR12+0x1000], R111 ;  /* 0x0010006f9c007988 */ /* 0x0003e2000800040c */
[----:B0-----:R-:W-:-:S02]  /*7460*/  IMAD.IADD R112, R56, 0x1, R4 ;  /* 0x0000000138707824 */ /* 0x001fc400078e0204 */
[--C-:B------:R-:W-:Y:S01]  /*7470*/  IMAD.X R113, R176, 0x1, R3.reuse, P1 ;  /* 0x00000001b0717824 */ /* 0x100fe200008e0603 */
[CC--:B------:R-:W-:Y:S01]  /*7480*/  IADD3 RZ, P1, R57.reuse, R4.reuse, RZ ;  /* 0x0000000439ff7210 */ /* 0x0c0fe20007f3e0ff */
[----:B------:R0:W-:Y:S04]  /*7490*/  STS.U16 [R156+UR12+0x1400], R110 ;  /* 0x0014006e9c007988 */ /* 0x0001e8000800040c */
[----:B------:R3:W4:Y:S01]  /*74a0*/  @!P0 LDG.E.U16 R159, desc[UR14][R112.64] ;  /* 0x0000000e709f8981 */ /* 0x000722000c1e1500 */
[----:B-1----:R-:W-:Y:S01]  /*74b0*/  IMAD.X R111, R126, 0x1, R3, P1 ;  /* 0x000000017e6f7824 */ /* 0x002fe200008e0603 */
[----:B------:R-:W-:Y:S01]  /*74c0*/  IADD3 RZ, P1, R58, R4, RZ ;  /* 0x000000043aff7210 */ /* 0x000fe20007f3e0ff */
[----:B0-----:R-:W-:Y:S01]  /*74d0*/  IMAD.IADD R110, R57, 0x1, R4 ;  /* 0x00000001396e7824 */ /* 0x001fe200078e0204 */
[----:B---3--:R-:W-:-:S02]  /*74e0*/  PRMT R112, RZ, 0x7610, R112 ;  /* 0x00007610ff707816 */ /* 0x008fc40000000070 */
[----:B------:R-:W-:-:S04]  /*74f0*/  PRMT R113, RZ, 0x7610, R113 ;  /* 0x00007610ff717816 */ /* 0x000fc80000000071 */
[----:B------:R0:W3:Y:S04]  /*7500*/  @!P0 LDG.E.U16 R112, desc[UR14][R110.64] ;  /* 0x0000000e6e708981 */ /* 0x0000e8000c1e1500 */
[----:B------:R1:W-:Y:S01]  /*7510*/  STS.U16 [R156+UR12+0x1800], R109 ;  /* 0x0018006d9c007988 */ /* 0x0003e2000800040c */
[--C-:B0-----:R-:W-:Y:S02]  /*7520*/  IMAD.IADD R110, R58, 0x1, R4.reuse ;  /* 0x000000013a6e7824 */ /* 0x101fe400078e0204 */
[--C-:B------:R-:W-:Y:S01]  /*7530*/  IMAD.X R111, R175, 0x1, R3.reuse, P1 ;  /* 0x00000001af6f7824 */ /* 0x100fe200008e0603 */
[-C--:B------:R-:W-:Y:S01]  /*7540*/  IADD3 RZ, P1, R6, R4.reuse, RZ ;  /* 0x0000000406ff7210 */ /* 0x080fe20007f3e0ff */
[----:B------:R0:W-:Y:S04]  /*7550*/  STS.U16 [R156+UR12+0x1c00], R108 ;  /* 0x001c006c9c007988 */ /* 0x0001e8000800040c */
[----:B------:R2:W4:Y:S01]  /*7560*/  @!P0 LDG.E.U16 R113, desc[UR14][R110.64] ;  /* 0x0000000e6e718981 */ /* 0x000522000c1e1500 */
[----:B-1----:R-:W-:Y:S01]  /*7570*/  IMAD.X R109, R174, 0x1, R3, P1 ;  /* 0x00000001ae6d7824 */ /* 0x002fe200008e0603 */
[C---:B------:R-:W-:Y:S01]  /*7580*/  IADD3 RZ, P1, R17.reuse, R4, RZ ;  /* 0x0000000411ff7210 */ /* 0x040fe20007f3e0ff */
[----:B0-----:R-:W-:Y:S01]  /*7590*/  IMAD.IADD R108, R6, 0x1, R4 ;  /* 0x00000001066c7824 */ /* 0x001fe200078e0204 */
[----:B--2---:R-:W-:Y:S01]  /*75a0*/  PRMT R110, RZ, 0x7610, R110 ;  /* 0x00007610ff6e7816 */ /* 0x004fe2000000006e */
[----:B------:R0:W-:Y:S05]  /*75b0*/  STS.U16 [R156+UR12+0x2000], R107 ;  /* 0x0020006b9c007988 */ /* 0x0001ea000800040c */
[----:B------:R1:W2:Y:S01]  /*75c0*/  @!P0 LDG.E.U16 R110, desc[UR14][R108.64] ;  /* 0x0000000e6c6e8981 */ /* 0x0002a2000c1e1500 */
[----:B0-----:R-:W-:Y:S01]  /*75d0*/  PRMT R107, RZ, 0x7610, R107 ;  /* 0x00007610ff6b7816 */ /* 0x001fe2000000006b */
[----:B-1----:R-:W-:-:S02]  /*75e0*/  IMAD.IADD R108, R17, 0x1, R4 ;  /* 0x00000001116c7824 */ /* 0x002fc400078e0204 */
[----:B------:R-:W-:Y:S01]  /*75f0*/  IMAD.X R109, R128, 0x1, R3, P1 ;  /* 0x00000001806d7824 */ /* 0x000fe200008e0603 */
[C---:B------:R-:W-:Y:S02]  /*7600*/  IADD3 RZ, P1, R16.reuse, R4, RZ ;  /* 0x0000000410ff7210 */ /* 0x040fe40007f3e0ff */
[----:B------:R-:W-:Y:S02]  /*7610*/  PRMT R111, RZ, 0x7610, R111 ;  /* 0x00007610ff6f7816 */ /* 0x000fe4000000006f */
[----:B------:R0:W3:Y:S04]  /*7620*/  @!P0 LDG.E.U16 R107, desc[UR14][R108.64] ;  /* 0x0000000e6c6b8981 */ /* 0x0000e8000c1e1500 */
[----:B------:R1:W-:Y:S01]  /*7630*/  STS.U16 [R156+UR12+0x2400], R127 ;  /* 0x0024007f9c007988 */ /* 0x0003e2000800040c */
[----:B0-----:R-:W-:-:S02]  /*7640*/  IMAD.IADD R108, R16, 0x1, R4 ;  /* 0x00000001106c7824 */ /* 0x001fc400078e0204 */
[----:B------:R-:W-:Y:S01]  /*7650*/  IMAD.X R109, R173, 0x1, R3, P1 ;  /* 0x00000001ad6d7824 */ /* 0x000fe200008e0603 */
[C---:B------:R-:W-:Y:S02]  /*7660*/  IADD3 RZ, P1, R15.reuse, R4, RZ ;  /* 0x000000040fff7210 */ /* 0x040fe40007f3e0ff */
[----:B-1----:R-:W-:Y:S02]  /*7670*/  PRMT R127, RZ, 0x7610, R127 ;  /* 0x00007610ff7f7816 */ /* 0x002fe4000000007f */
[----:B------:R0:W3:Y:S04]  /*7680*/  @!P0 LDG.E.U16 R111, desc[UR14][R108.64] ;  /* 0x0000000e6c6f8981 */ /* 0x0000e8000c1e1500 */
[----:B------:R1:W-:Y:S01]  /*7690*/  STS.U16 [R156+UR12+0x2800], R129 ;  /* 0x002800819c007988 */ /* 0x0003e2000800040c */
[----:B0-----:R-:W-:-:S02]  /*76a0*/  IMAD.IADD R108, R15, 0x1, R4 ;  /* 0x000000010f6c7824 */ /* 0x001fc400078e0204 */
[----:B------:R-:W-:Y:S01]  /*76b0*/  IMAD.X R109, R130, 0x1, R3, P1 ;  /* 0x00000001826d7824 */ /* 0x000fe200008e0603 */
[CC--:B------:R-:W-:Y:S02]  /*76c0*/  IADD3 RZ, P1, R14.reuse, R4.reuse, RZ ;  /* 0x000000040eff7210 */ /* 0x0c0fe40007f3e0ff */
[----:B-1----:R-:W-:Y:S02]  /*76d0*/  PRMT R129, RZ, 0x7610, R129 ;  /* 0x00007610ff817816 */ /* 0x002fe40000000081 */
[----:B------:R0:W3:Y:S04]  /*76e0*/  @!P0 LDG.E.U16 R127, desc[UR14][R108.64] ;  /* 0x0000000e6c7f8981 */ /* 0x0000e8000c1e1500 */
[----:B------:R1:W-:Y:S01]  /*76f0*/  STS.U16 [R156+UR12+0x2c00], R158 ;  /* 0x002c009e9c007988 */ /* 0x0003e2000800040c */
[-C--:B0-----:R-:W-:Y:S01]  /*7700*/  IADD3 R108, R14, R4.reuse, RZ ;  /* 0x000000040e6c7210 */ /* 0x081fe20007ffe0ff */
[----:B------:R-:W-:Y:S01]  /*7710*/  IMAD.X R109, R172, 0x1, R3, P1 ;  /* 0x00000001ac6d7824 */ /* 0x000fe200008e0603 */
[----:B------:R-:W-:-:S02]  /*7720*/  IADD3 RZ, P1, R13, R4, RZ ;  /* 0x000000040dff7210 */ /* 0x000fc40007f3e0ff */
[----:B-1----:R-:W-:Y:S02]  /*7730*/  PRMT R158, RZ, 0x7610, R158 ;  /* 0x00007610ff9e7816 */ /* 0x002fe4000000009e */
[----:B------:R0:W3:Y:S04]  /*7740*/  @!P0 LDG.E.U16 R129, desc[UR14][R108.64] ;  /* 0x0000000e6c818981 */ /* 0x0000e8000c1e1500 */
[----:B------:R1:W-:Y:S01]  /*7750*/  STS.U16 [R156+UR12+0x3000], R160 ;  /* 0x003000a09c007988 */ /* 0x0003e2000800040c */
[----:B0-----:R-:W-:Y:S02]  /*7760*/  IMAD.IADD R108, R13, 0x1, R4 ;  /* 0x000000010d6c7824 */ /* 0x001fe400078e0204 */
[----:B------:R-:W-:Y:S01]  /*7770*/  IMAD.X R109, R132, 0x1, R3, P1 ;  /* 0x00000001846d7824 */ /* 0x000fe200008e0603 */
[----:B------:R-:W-:-:S02]  /*7780*/  IADD3 RZ, P1, R12, R4, RZ ;  /* 0x000000040cff7210 */ /* 0x000fc40007f3e0ff */
[----:B-1----:R-:W-:Y:S02]  /*7790*/  PRMT R160, RZ, 0x7610, R160 ;  /* 0x00007610ffa07816 */ /* 0x002fe400000000a0 */
[----:B------:R0:W3:Y:S04]  /*77a0*/  @!P0 LDG.E.U16 R158, desc[UR14][R108.64] ;  /* 0x0000000e6c9e8981 */ /* 0x0000e8000c1e1500 */
[----:B-----5:R1:W-:Y:S01]  /*77b0*/  STS.U16 [R156+UR12+0x3400], R161 ;  /* 0x003400a19c007988 */ /* 0x0203e2000800040c */
[----:B0-----:R-:W-:Y:S02]  /*77c0*/  IMAD.IADD R108, R12, 0x1, R4 ;  /* 0x000000010c6c7824 */ /* 0x001fe400078e0204 */
[----:B------:R-:W-:Y:S01]  /*77d0*/  IMAD.X R109, R171, 0x1, R3, P1 ;  /* 0x00000001ab6d7824 */ /* 0x000fe200008e0603 */
[----:B------:R-:W-:-:S02]  /*77e0*/  IADD3 RZ, P1, R11, R4, RZ ;  /* 0x000000040bff7210 */ /* 0x000fc40007f3e0ff */
[----:B-1----:R-:W-:Y:S02]  /*77f0*/  PRMT R161, RZ, 0x7610, R161 ;  /* 0x00007610ffa17816 */ /* 0x002fe400000000a1 */
[----:B------:R0:W5:Y:S04]  /*7800*/  @!P0 LDG.E.U16 R160, desc[UR14][R108.64] ;  /* 0x0000000e6ca08981 */ /* 0x000168000c1e1500 */
[----:B------:R1:W-:Y:S01]  /*7810*/  STS.U16 [R156+UR12+0x3c00], R165 ;  /* 0x003c00a59c007988 */ /* 0x0003e2000800040c */
[----:B0-----:R-:W-:Y:S02]  /*7820*/  IMAD.IADD R108, R11, 0x1, R4 ;  /* 0x000000010b6c7824 */ /* 0x001fe400078e0204 */
[----:B------:R-:W-:Y:S01]  /*7830*/  IMAD.X R109, R134, 0x1, R3, P1 ;  /* 0x00000001866d7824 */ /* 0x000fe200008e0603 */
[----:B------:R-:W-:-:S02]  /*7840*/  IADD3 RZ, P1, R10, R4, RZ ;  /* 0x000000040aff7210 */ /* 0x000fc40007f3e0ff */
[----:B-1----:R-:W-:Y:S01]  /*7850*/  LOP3.LUT R165, R156, 0x20, RZ, 0x3c, !PT ;  /* 0x000000209ca57812 */ /* 0x002fe200078e3cff */
[----:B------:R0:W-:Y:S04]  /*7860*/  STS.U16 [R156+UR12+0x3800], R163 ;  /* 0x003800a39c007988 */ /* 0x0001e8000800040c */
[----:B------:R1:W2:Y:S04]  /*7870*/  @!P0 LDG.E.U16 R161, desc[UR14][R108.64] ;  /* 0x0000000e6ca18981 */ /* 0x0002a8000c1e1500 */
[----:B------:R1:W-:Y:S01]  /*7880*/  STS.U16 [R165+UR12+0x500], R100 ;  /* 0x00050064a5007988 */ /* 0x0003e2000800040c */
[----:B0-----:R-:W-:Y:S01]  /*7890*/  PRMT R163, RZ, 0x7610, R163 ;  /* 0x00007610ffa37816 */ /* 0x001fe200000000a3 */
[----:B-1----:R-:W-:-:S02]  /*78a0*/  IMAD.IADD R108, R10, 0x1, R4 ;  /* 0x000000010a6c7824 */ /* 0x002fc400078e0204 */
[--C-:B------:R-:W-:Y:S01]  /*78b0*/  IMAD.X R109, R170, 0x1, R3.reuse, P1 ;  /* 0x00000001aa6d7824 */ /* 0x100fe200008e0603 */
[----:B------:R-:W-:Y:S01]  /*78c0*/  IADD3 R100, P1, R187, R4, RZ ;  /* 0x00000004bb647210 */ /* 0x000fe20007f3e0ff */
[----:B------:R0:W-:Y:S04]  /*78d0*/  STS.U16 [R165+UR12+0x100], R101 ;  /* 0x00010065a5007988 */ /* 0x0001e8000800040c */
[----:B------:R1:W3:Y:S01]  /*78e0*/  @!P0 LDG.E.U16 R163, desc[UR14][R108.64] ;  /* 0x0000000e6ca38981 */ /* 0x0002e2000c1e1500 */
[----:B0-----:R-:W-:Y:S01]  /*78f0*/  IMAD.X R101, R162, 0x1, R3, P1 ;  /* 0x00000001a2657824 */ /* 0x001fe200008e0603 */
[----:B-1----:R-:W-:Y:S02]  /*7900*/  PRMT R108, RZ, 0x7610, R108 ;  /* 0x00007610ff6c7816 */ /* 0x002fe4000000006c */
[----:B------:R0:W-:Y:S04]  /*7910*/  STS.U16 [R165+UR12+0x900], R81 ;  /* 0x00090051a5007988 */ /* 0x0001e8000800040c */
[----:B------:R1:W5:Y:S01]  /*7920*/  @!P0 LDG.E.U16 R108, desc[UR14][R100.64] ;  /* 0x0000000e646c8981 */ /* 0x000362000c1e1500 */
[----:B0-----:R-:W-:-:S02]  /*7930*/  PRMT R81, RZ, 0x7610, R81 ;  /* 0x00007610ff517816 */ /* 0x001fc40000000051 */
[----:B-1----:R-:W-:-:S05]  /*7940*/  IADD3 R100, P1, R235, R4, RZ ;  /* 0x00000004eb647210 */ /* 0x002fca0007f3e0ff */
[----:B------:R-:W-:Y:S01]  /*7950*/  IMAD.X R101, R211, 0x1, R3, P1 ;  /* 0x00000001d3657824 */ /* 0x000fe200008e0603 */
[----:B------:R0:W-:Y:S04]  /*7960*/  STS.U16 [R165+UR12+0xd00], R85 ;  /* 0x000d0055a5007988 */ /* 0x0001e8000800040c */
[----:B------:R1:W4:Y:S01]  /*7970*/  @!P0 LDG.E.U16 R81, desc[UR14][R100.64] ;  /* 0x0000000e64518981 */ /* 0x000322000c1e1500 */
[----:B0-----:R-:W-:Y:S02]  /*7980*/  PRMT R85, RZ, 0x7610, R85 ;  /* 0x00007610ff557816 */ /* 0x001fe40000000055 */
[----:B-1----:R-:W-:-:S05]  /*7990*/  IADD3 R100, P1, R240, R4, RZ ;  /* 0x00000004f0647210 */ /* 0x002fca0007f3e0ff */
[----:B------:R-:W-:-:S05]  /*79a0*/  IMAD.X R101, R219, 0x1, R3, P1 ;  /* 0x00000001db657824 */ /* 0x000fca00008e0603 */
[----:B------:R0:W3:Y:S01]  /*79b0*/  @!P0 LDG.E.U16 R85, desc[UR14][R100.64] ;  /* 0x0000000e64558981 */ /* 0x0000e2000c1e1500 */
[----:B------:R-:W-:Y:S02]  /*79c0*/  PRMT R109, RZ, 0x7610, R109 ;  /* 0x00007610ff6d7816 */ /* 0x000fe4000000006d */
[----:B0-----:R-:W-:-:S05]  /*79d0*/  IADD3 R100, P1, R227, R4, RZ ;  /* 0x00000004e3647210 */ /* 0x001fca0007f3e0ff */
[----:B------:R-:W-:Y:S01]  /*79e0*/  IMAD.X R101, R86, 0x1, R3, P1 ;  /* 0x0000000156657824 */ /* 0x000fe200008e0603 */
[----:B------:R0:W-:Y:S04]  /*79f0*/  STS.U16 [R165+UR12+0x1500], R95 ;  /* 0x0015005fa5007988 */ /* 0x0001e8000800040c */
[----:B------:R1:W5:Y:S04]  /*7a00*/  @!P0 LDG.E.U16 R109, desc[UR14][R100.64] ;  /* 0x0000000e646d8981 */ /* 0x000368000c1e1500 */
[----:B------:R1:W-:Y:S01]  /*7a10*/  STS.U16 [R165+UR12+0x1100], R96 ;  /* 0x00110060a5007988 */ /* 0x0003e2000800040c */
[----:B0-----:R-:W-:-:S02]  /*7a20*/  PRMT R95, RZ, 0x7610, R95 ;  /* 0x00007610ff5f7816 */ /* 0x001fc4000000005f */
[----:B-1----:R-:W-:-:S05]  /*7a30*/  IADD3 R100, P1, R201, R4, RZ ;  /* 0x00000004c9647210 */ /* 0x002fca0007f3e0ff */
[--C-:B------:R-:W-:Y:S01]  /*7a40*/  IMAD.X R101, R72, 0x1, R3.reuse, P1 ;  /* 0x0000000148657824 */ /* 0x100fe200008e0603 */
[----:B------:R-:W-:Y:S01]  /*7a50*/  IADD3 R96, P1, R193, R4, RZ ;  /* 0x00000004c1607210 */ /* 0x000fe20007f3e0ff */
[----:B------:R0:W-:Y:S04]  /*7a60*/  STS.U16 [R165+UR12+0x1900], R97 ;  /* 0x00190061a5007988 */ /* 0x0001e8000800040c */
[----:B------:R1:W5:Y:S01]  /*7a70*/  @!P0 LDG.E.U16 R95, desc[UR14][R100.64] ;  /* 0x0000000e645f8981 */ /* 0x000362000c1e1500 */
[----:B0-----:R-:W-:Y:S01]  /*7a80*/  IMAD.X R97, R64, 0x1, R3, P1 ;  /* 0x0000000140617824 */ /* 0x001fe200008e0603 */
[----:B-1----:R-:W-:Y:S02]  /*7a90*/  PRMT R100, RZ, 0x7610, R100 ;  /* 0x00007610ff647816 */ /* 0x002fe40000000064 */
[----:B------:R0:W-:Y:S04]  /*7aa0*/  STS.U16 [R165+UR12+0x1d00], R83 ;  /* 0x001d0053a5007988 */ /* 0x0001e8000800040c */
[----:B------:R1:W5:Y:S01]  /*7ab0*/  @!P0 LDG.E.U16 R100, desc[UR14][R96.64] ;  /* 0x0000000e60648981 */ /* 0x000362000c1e1500 */
[----:B0-----:R-:W-:-:S02]  /*7ac0*/  PRMT R83, RZ, 0x7610, R83 ;  /* 0x00007610ff537816 */ /* 0x001fc40000000053 */
[----:B-1----:R-:W-:-:S05]  /*7ad0*/  IADD3 R96, P1, R243, R4, RZ ;  /* 0x00000004f3607210 */ /* 0x002fca0007f3e0ff */
[----:B------:R-:W-:-:S05]  /*7ae0*/  IMAD.X R97, R218, 0x1, R3, P1 ;  /* 0x00000001da617824 */ /* 0x000fca00008e0603 */
[----:B------:R0:W5:Y:S01]  /*7af0*/  @!P0 LDG.E.U16 R83, desc[UR14][R96.64] ;  /* 0x0000000e60538981 */ /* 0x000162000c1e1500 */
[----:B------:R-:W-:Y:S02]  /*7b00*/  PRMT R101, RZ, 0x7610, R101 ;  /* 0x00007610ff657816 */ /* 0x000fe40000000065 */
[----:B0-----:R-:W-:-:S05]  /*7b10*/  IADD3 R96, P1, R234, R4, RZ ;  /* 0x00000004ea607210 */ /* 0x001fca0007f3e0ff */
[----:B------:R-:W-:Y:S01]  /*7b20*/  IMAD.X R97, R210, 0x1, R3, P1 ;  /* 0x00000001d2617824 */ /* 0x000fe200008e0603 */
[----:B------:R0:W-:Y:S04]  /*7b30*/  STS.U16 [R165+UR12+0x2500], R125 ;  /* 0x0025007da5007988 */ /* 0x0001e8000800040c */
[----:B------:R1:W5:Y:S01]  /*7b40*/  @!P0 LDG.E.U16 R101, desc[UR14][R96.64] ;  /* 0x0000000e60658981 */ /* 0x000362000c1e1500 */
[----:B0-----:R-:W-:Y:S02]  /*7b50*/  PRMT R125, RZ, 0x7610, R125 ;  /* 0x00007610ff7d7816 */ /* 0x001fe4000000007d */
[----:B-1----:R-:W-:-:S05]  /*7b60*/  IADD3 R96, P1, R226, R4, RZ ;  /* 0x00000004e2607210 */ /* 0x002fca0007f3e0ff */
        /* <DEDUP_REMOVED lines=9> */
[----:B-1----:R-:W-:-:S04]  /*7c00*/  IADD3 R96, P1, R192, R4, RZ ;  /* 0x00000004c0607210 */ /* 0x002fc80007f3e0ff */
[----:B------:R-:W-:Y:S01]  /*7c10*/  IADD3.X R97, R63, R3, RZ, P1, !PT ;  /* 0x000000033f617210 */ /* 0x000fe20000ffe4ff */
        /* <DEDUP_REMOVED lines=25> */
[----:B------:R-:W-:-:S04]  /*7db0*/  LOP3.LUT R92, R156, 0x40, RZ, 0x3c, !PT ;  /* 0x000000409c5c7812 */ /* 0x000fc800078e3cff */
[----:B------:R0:W5:Y:S04]  /*7dc0*/  @!P0 LDG.E.U16 R165, desc[UR14][R96.64] ;  /* 0x0000000e60a58981 */ /* 0x000168000c1e1500 */
[----:B------:R1:W-:Y:S01]  /*7dd0*/  STS.U16 [R92+UR12+0x600], R98 ;  /* 0x000600625c007988 */ /* 0x0003e2000800040c */
[----:B0-----:R-:W-:Y:S02]  /*7de0*/  IADD3 R96, P1, R191, R4, RZ ;  /* 0x00000004bf607210 */ /* 0x001fe40007f3e0ff */
[----:B-1----:R-:W-:-:S03]  /*7df0*/  PRMT R98, RZ, 0x7610, R98 ;  /* 0x00007610ff627816 */ /* 0x002fc60000000062 */
        /* <DEDUP_REMOVED lines=70> */
[----:B------:R-:W-:-:S05]  /*8260*/  IADD3.X R97, R75, R3, RZ, P1, !PT ;  /* 0x000000034b617210 */ /* 0x000fca0000ffe4ff */
[----:B------:R0:W5:Y:S01]  /*8270*/  @!P0 LDG.E.U16 R150, desc[UR14][R96.64] ;  /* 0x0000000e60968981 */ /* 0x000162000c1e1500 */
[----:B------:R-:W-:Y:S02]  /*8280*/  PRMT R167, RZ, 0x7610, R167 ;  /* 0x00007610ffa77816 */ /* 0x000fe400000000a7 */
[----:B------:R-:W-:Y:S01]  /*8290*/  LOP3.LUT R156, R156, 0x60, RZ, 0x3c, !PT ;  /* 0x000000609c9c7812 */ /* 0x000fe200078e3cff */
[----:B------:R1:W-:Y:S01]  /*82a0*/  STS.U16 [R92+UR12+0x200], R88 ;  /* 0x000200585c007988 */ /* 0x0003e2000800040c */
[----:B0-----:R-:W-:-:S05]  /*82b0*/  IADD3 R96, P1, R196, R4, RZ ;  /* 0x00000004c4607210 */ /* 0x001fca0007f3e0ff */
[--C-:B------:R-:W-:Y:S01]  /*82c0*/  IMAD.X R97, R67, 0x1, R3.reuse, P1 ;  /* 0x0000000143617824 */ /* 0x100fe200008e0603 */
[----:B-1----:R-:W-:Y:S01]  /*82d0*/  IADD3 R92, P1, R166, R4, RZ ;  /* 0x00000004a65c7210 */ /* 0x002fe20007f3e0ff */
        /* <DEDUP_REMOVED lines=12> */
[----:B------:R-:W-:-:S05]  /*83a0*/  IMAD.X R93, R205, 0x1, R3, P1 ;  /* 0x00000001cd5d7824 */ /* 0x000fca00008e0603 */
[----:B------:R0:W5:Y:S01]  /*83b0*/  @!P0 LDG.E.U16 R97, desc[UR14][R92.64] ;  /* 0x0000000e5c618981 */ /* 0x000162000c1e1500 */
[----:B------:R-:W-:-:S03]  /*83c0*/  PRMT R168, RZ, 0x7610, R168 ;  /* 0x00007610ffa87816 */ /* 0x000fc600000000a8 */
[----:B------:R1:W-:Y:S01]  /*83d0*/  STS.U16 [R156+UR12+0x1300], R90 ;  /* 0x0013005a9c007988 */ /* 0x0003e2000800040c */
[----:B0-----:R-:W-:-:S05]  /*83e0*/  IADD3 R92, P1, R203, R4, RZ ;  /* 0x00000004cb5c7210 */ /* 0x001fca0007f3e0ff */
[--C-:B------:R-:W-:Y:S01]  /*83f0*/  IMAD.X R93, R74, 0x1, R3.reuse, P1 ;  /* 0x000000014a5d7824 */ /* 0x100fe200008e0603 */
[-C--:B-1----:R-:W-:Y:S01]  /*8400*/  IADD3 R90, P1, R195, R4.reuse, RZ ;  /* 0x00000004c35a7210 */ /* 0x082fe20007f3e0ff */
[----:B------:R0:W-:Y:S04]  /*8410*/  STS.U16 [R156+UR12+0xb00], R91 ;  /* 0x000b005b9c007988 */ /* 0x0001e8000800040c */
[----:B------:R1:W5:Y:S01]  /*8420*/  @!P0 LDG.E.U16 R168, desc[UR14][R92.64] ;  /* 0x0000000e5ca88981 */ /* 0x000362000c1e1500 */
[--C-:B0-----:R-:W-:Y:S01]  /*8430*/  IMAD.X R91, R66, 0x1, R3.reuse, P1 ;  /* 0x00000001425b7824 */ /* 0x101fe200008e0603 */
[----:B------:R-:W-:Y:S02]  /*8440*/  IADD3 R88, P1, R188, R4, RZ ;  /* 0x00000004bc587210 */ /* 0x000fe40007f3e0ff */
[----:B-1----:R-:W-:Y:S01]  /*8450*/  PRMT R92, RZ, 0x7610, R92 ;  /* 0x00007610ff5c7816 */ /* 0x002fe2000000005c */
[----:B------:R0:W-:Y:S05]  /*8460*/  STS.U16 [R156+UR12+0x1700], R89 ;  /* 0x001700599c007988 */ /* 0x0001ea000800040c */
[----:B------:R1:W5:Y:S01]  /*8470*/  @!P0 LDG.E.U16 R92, desc[UR14][R90.64] ;  /* 0x0000000e5a5c8981 */ /* 0x000362000c1e1500 */
[----:B0-----:R-:W-:Y:S01]  /*8480*/  IMAD.X R89, R164, 0x1, R3, P1 ;  /* 0x00000001a4597824 */ /* 0x001fe200008e0603 */
[----:B-1----:R-:W-:-:S02]  /*8490*/  PRMT R90, RZ, 0x7610, R90 ;  /* 0x00007610ff5a7816 */ /* 0x002fc4000000005a */
[----:B------:R0:W-:Y:S04]  /*84a0*/  STS.U16 [R156+UR12+0x1b00], R87 ;  /* 0x001b00579c007988 */ /* 0x0001e8000800040c */
[----:B------:R1:W5:Y:S01]  /*84b0*/  @!P0 LDG.E.U16 R90, desc[UR14][R88.64] ;  /* 0x0000000e585a8981 */ /* 0x000362000c1e1500 */
[----:B0-----:R-:W-:Y:S02]  /*84c0*/  PRMT R87, RZ, 0x7610, R87 ;  /* 0x00007610ff577816 */ /* 0x001fe40000000057 */
[-C--:B-1----:R-:W-:Y:S01]  /*84d0*/  IADD3 R88, P1, R236, R4.reuse, RZ ;  /* 0x00000004ec587210 */ /* 0x082fe20007f3e0ff */
[----:B------:R0:W-:Y:S04]  /*84e0*/  STS.U16 [R156+UR12+0xf00], R78 ;  /* 0x000f004e9c007988 */ /* 0x0001e8000800040c */
[----:B------:R-:W-:Y:S01]  /*84f0*/  IMAD.X R89, R212, 0x1, R3, P1 ;  /* 0x00000001d4597824 */ /* 0x000fe200008e0603 */
[----:B------:R1:W-:Y:S04]  /*8500*/  STS.U16 [R156+UR12+0x1f00], R79 ;  /* 0x001f004f9c007988 */ /* 0x0003e8000800040c */
[----:B------:R2:W5:Y:S01]  /*8510*/  @!P0 LDG.E.U16 R87, desc[UR14][R88.64] ;  /* 0x0000000e58578981 */ /* 0x000562000c1e1500 */
[----:B0-----:R-:W-:-:S05]  /*8520*/  IADD3 R78, P1, R228, R4, RZ ;  /* 0x00000004e44e7210 */ /* 0x001fca0007f3e0ff */
[----:B-1----:R-:W-:Y:S01]  /*8530*/  IMAD.X R79, R204, 0x1, R3, P1 ;  /* 0x00000001cc4f7824 */ /* 0x002fe200008e0603 */
[----:B--2---:R-:W-:-:S06]  /*8540*/  PRMT R88, RZ, 0x7610, R88 ;  /* 0x00007610ff587816 */ /* 0x004fcc0000000058 */
[----:B------:R0:W2:Y:S01]  /*8550*/  @!P0 LDG.E.U16 R88, desc[UR14][R78.64] ;  /* 0x0000000e4e588981 */ /* 0x0000a2000c1e1500 */
[----:B------:R-:W-:Y:S02]  /*8560*/  PRMT R89, RZ, 0x7610, R89 ;  /* 0x00007610ff597816 */ /* 0x000fe40000000059 */
[----:B0-----:R-:W-:-:S05]  /*8570*/  IADD3 R78, P1, R202, R4, RZ ;  /* 0x00000004ca4e7210 */ /* 0x001fca0007f3e0ff */
[----:B------:R-:W-:-:S05]  /*8580*/  IMAD.X R79, R73, 0x1, R3, P1 ;  /* 0x00000001494f7824 */ /* 0x000fca00008e0603 */
[----:B------:R0:W2:Y:S01]  /*8590*/  @!P0 LDG.E.U16 R89, desc[UR14][R78.64] ;  /* 0x0000000e4e598981 */ /* 0x0000a2000c1e1500 */
[----:B------:R-:W-:Y:S02]  /*85a0*/  PRMT R91, RZ, 0x7610, R91 ;  /* 0x00007610ff5b7816 */ /* 0x000fe4000000005b */
[----:B0-----:R-:W-:-:S05]  /*85b0*/  IADD3 R78, P1, R194, R4, RZ ;  /* 0x00000004c24e7210 */ /* 0x001fca0007f3e0ff */
[----:B------:R-:W-:-:S05]  /*85c0*/  IMAD.X R79, R65, 0x1, R3, P1 ;  /* 0x00000001414f7824 */ /* 0x000fca00008e0603 */
[----:B------:R0:W2:Y:S02]  /*85d0*/  @!P0 LDG.E.U16 R91, desc[UR14][R78.64] ;  /* 0x0000000e4e5b8981 */ /* 0x0000a4000c1e1500 */
[C---:B0-----:R-:W-:Y:S01]  /*85e0*/  IMAD.SHL.U32 R78, R169.reuse, 0x2, RZ ;  /* 0x00000002a94e7824 */ /* 0x041fe200078e00ff */
[----:B------:R-:W-:-:S04]  /*85f0*/  LOP3.LUT R79, R169, 0x40, RZ, 0xc0, !PT ;  /* 0x00000040a94f7812 */ /* 0x000fc800078ec0ff */
[----:B------:R-:W-:Y:S01]  /*8600*/  LOP3.LUT R78, R78, 0x7e, RZ, 0xc0, !PT ;  /* 0x0000007e4e4e7812 */ /* 0x000fe200078ec0ff */
[----:B------:R-:W-:Y:S04]  /*8610*/  STS.U16 [R156+UR12+0x2300], R120 ;  /* 0x002300789c007988 */ /* 0x000fe8000800040c */
[----:B------:R-:W-:Y:S01]  /*8620*/  IMAD R78, R79, 0x80, R78 ;  /* 0x000000804f4e7824 */ /* 0x000fe200078e024e */
[----:B------:R-:W-:Y:S04]  /*8630*/  STS.U16 [R156+UR12+0x2700], R118 ;  /* 0x002700769c007988 */ /* 0x000fe8000800040c */
[----:B------:R-:W-:Y:S01]  /*8640*/  STS.U16 [R156+UR12+0x2b00], R131 ;  /* 0x002b00839c007988 */ /* 0x000fe2000800040c */
[----:B------:R-:W-:-:S03]  /*8650*/  LOP3.LUT R79, R78, 0x10, RZ, 0x3c, !PT ;  /* 0x000000104e4f7812 */ /* 0x000fc600078e3cff */
[----:B------:R-:W-:Y:S04]  /*8660*/  STS.U16 [R156+UR12+0x2f00], R139 ;  /* 0x002f008b9c007988 */ /* 0x000fe8000800040c */
[----:B------:R-:W-:Y:S04]  /*8670*/  STS.U16 [R156+UR12+0x3300], R143 ;  /* 0x0033008f9c007988 */ /* 0x000fe8000800040c */
[----:B------:R-:W-:Y:S04]  /*8680*/  STS.U16 [R156+UR12+0x3700], R115 ;  /* 0x003700739c007988 */ /* 0x000fe8000800040c */
[----:B------:R-:W-:Y:S04]  /*8690*/  STS.U16 [R156+UR12+0x3b00], R148 ;  /* 0x003b00949c007988 */ /* 0x000fe8000800040c */
[----:B------:R-:W-:Y:S04]  /*86a0*/  STS.U16 [R156+UR12+0x3f00], R114 ;  /* 0x003f00729c007988 */ /* 0x000fe8000800040c */
[----:B----4-:R0:W-:Y:S04]  /*86b0*/  STS.U16 [R78+UR12+0x4400], R81 ;  /* 0x004400514e007988 */ /* 0x0101e8000800040c */
[----:B------:R-:W-:Y:S01]  /*86c0*/  STS.U16 [R78+UR12+0x4c00], R155 ;  /* 0x004c009b4e007988 */ /* 0x000fe2000800040c */
[----:B0-----:R-:W-:-:S03]  /*86d0*/  LOP3.LUT R81, R78, 0x20, RZ, 0x3c, !PT ;  /* 0x000000204e517812 */ /* 0x001fc600078e3cff */
[----:B------:R-:W-:Y:S04]  /*86e0*/  STS.U16 [R78+UR12+0x5000], R113 ;  /* 0x005000714e007988 */ /* 0x000fe8000800040c */
[----:B------:R-:W-:Y:S04]  /*86f0*/  STS.U16 [R78+UR12+0x5400], R161 ;  /* 0x005400a14e007988 */ /* 0x000fe8000800040c */
[----:B---3--:R-:W-:Y:S04]  /*8700*/  STS.U16 [R78+UR12+0x4000], R85 ;  /* 0x004000554e007988 */ /* 0x008fe8000800040c */
[----:B-----5:R-:W-:Y:S04]  /*8710*/  STS.U16 [R78+UR12+0x4800], R109 ;  /* 0x0048006d4e007988 */ /* 0x020fe8000800040c */
[----:B------:R-:W-:Y:S04]  /*8720*/  STS.U16 [R78+UR12+0x5800], R95 ;  /* 0x0058005f4e007988 */ /* 0x000fe8000800040c */
        /* <DEDUP_REMOVED lines=8> */
[----:B------:R0:W-:Y:S04]  /*87b0*/  STS.U16 [R79+UR12+0x5c80], R116 ;  /* 0x005c80744f007988 */ /* 0x0001e8000800040c */
[----:B------:R-:W-:Y:S04]  /*87c0*/  STS.U16 [R81+UR12+0x4d00], R137 ;  /* 0x004d008951007988 */ /* 0x000fe8000800040c */
[----:B------:R-:W-:Y:S01]  /*87d0*/  STS.U16 [R81+UR12+0x5100], R107 ;  /* 0x0051006b51007988 */ /* 0x000fe2000800040c */
[----:B0-----:R-:W-:-:S03]  /*87e0*/  LOP3.LUT R79, R78, 0x30, RZ, 0x3c, !PT ;  /* 0x000000304e4f7812 */ /* 0x001fc600078e3cff */
[----:B------:R-:W-:Y:S04]  /*87f0*/  STS.U16 [R81+UR12+0x4100], R141 ;  /* 0x0041008d51007988 */ /* 0x000fe8000800040c */
[----:B------:R-:W-:Y:S04]  /*8800*/  STS.U16 [R81+UR12+0x4500], R144 ;  /* 0x0045009051007988 */ /* 0x000fe8000800040c */
[----:B------:R-:W-:Y:S04]  /*8810*/  STS.U16 [R81+UR12+0x4900], R146 ;  /* 0x0049009251007988 */ /* 0x000fe8000800040c */
[----:B------:R-:W-:Y:S04]  /*8820*/  STS.U16 [R81+UR12+0x5500], R149 ;  /* 0x0055009551007988 */ /* 0x000fe8000800040c */
[----:B------:R-:W-:Y:S04]  /*8830*/  STS.U16 [R81+UR12+0x5900], R165 ;  /* 0x005900a551007988 */ /* 0x000fe8000800040c */
[----:B------:R0:W-:Y:S04]  /*8840*/  STS.U16 [R81+UR12+0x5d00], R98 ;  /* 0x005d006251007988 */ /* 0x0001e8000800040c */
[----:B------:R-:W-:Y:S01]  /*8850*/  STS.U16 [R79+UR12+0x4d80], R124 ;  /* 0x004d807c4f007988 */ /* 0x000fe2000800040c */
[----:B0-----:R-:W-:-:S03]  /*8860*/  LOP3.LUT R81, R78, 0x40, RZ, 0x3c, !PT ;  /* 0x000000404e517812 */ /* 0x001fc600078e3cff */
        /* <DEDUP_REMOVED lines=17> */
[----:B0-----:R-:W-:-:S02]  /*8980*/  LOP3.LUT R81, R78, 0x60, RZ, 0x3c, !PT ;  /* 0x000000604e517812 */ /* 0x001fc400078e3cff */
[----:B------:R-:W-:Y:S01]  /*8990*/  LOP3.LUT R78, R78, 0x70, RZ, 0x3c, !PT ;  /* 0x000000704e4e7812 */ /* 0x000fe200078e3cff */
        /* <DEDUP_REMOVED lines=20> */
[----:B--2---:R-:W-:Y:S04]  /*8ae0*/  STS.U16 [R78+UR12+0x4780], R88 ;  /* 0x004780584e007988 */ /* 0x004fe8000800040c */
[----:B------:R-:W-:Y:S04]  /*8af0*/  STS.U16 [R78+UR12+0x5780], R89 ;  /* 0x005780594e007988 */ /* 0x000fe8000800040c */
[----:B------:R0:W-:Y:S01]  /*8b00*/  STS.U16 [R78+UR12+0x5b80], R91 ;  /* 0x005b805b4e007988 */ /* 0x0001e2000800040c */
[----:B------:R1:W-:Y:S06]  /*8b10*/  MEMBAR.ALL.CTA ;  /* 0x0000000000007992 */ /* 0x0003ec0000008000 */
[----:B-1----:R-:W1:Y:S02]  /*8b20*/  FENCE.VIEW.ASYNC.S ;  /* 0x00000000000073c6 */ /* 0x002e640000000000 */
[----:B-1----:R-:W-:Y:S06]  /*8b30*/  BAR.SYNC.DEFER_BLOCKING 0x0 ;  /* 0x0000000000007b1d */ /* 0x002fec0000010000 */
[----:B------:R-:W-:Y:S01]  /*8b40*/  UMOV UR9, 0x40000040 ;  /* 0x4000004000097882 */ /* 0x000fe20000000000 */
[----:B------:R-:W-:Y:S01]  /*8b50*/  UMOV UR11, 0x40000040 ;  /* 0x40000040000b7882 */ /* 0x000fe20000000000 */
[----:B------:R-:W-:-:S06]  /*8b60*/  WARPGROUP.ARRIVE ;  /* 0x00000000000079c5 */ /* 0x000fcc0000000000 */
[----:B------:R-:W-:Y:S04]  /*8b70*/  HGMMA.64x64x16.F32.BF16 R24, gdesc[UR8].tnspA, R24 ;  /* 0x20e00000081879f0 */ /* 0x000fe80008701818 */
[----:B------:R-:W-:Y:S04]  /*8b80*/  HGMMA.64x64x16.F32.BF16 R24, gdesc[UR4].tnspA, R24 ;  /* 0x20e00000041879f0 */ /* 0x000fe80008701818 */
[----:B------:R-:W-:Y:S04]  /*8b90*/  HGMMA.64x64x16.F32.BF16 R24, gdesc[UR16].tnspA, R24 ;  /* 0x20e00000101879f0 */ /* 0x000fe80008701818 */
[----:B------:R-:W-:Y:S04]  /*8ba0*/  HGMMA.64x64x16.F32.BF16 R24, gdesc[UR20].tnspA, R24 ;  /* 0x20e00000141879f0 */ /* 0x000fe80008701818 */
[----:B------:R-:W-:Y:S04]  /*8bb0*/  HGMMA.64x64x16.F32.BF16 R24, gdesc[UR24].tnspA, R24 ;  /* 0x20e00000181879f0 */ /* 0x000fe80008701818 */
[----:B------:R-:W-:Y:S04]  /*8bc0*/  HGMMA.64x64x16.F32.BF16 R24, gdesc[UR28].tnspA, R24 ;  /* 0x20e000001c1879f0 */ /* 0x000fe80008701818 */
[----:B------:R-:W-:Y:S01]  /*8bd0*/  HGMMA.64x64x16.F32.BF16 R24, gdesc[UR32].tnspA, R24 ;  /* 0x20e00000201879f0 */ /* 0x000fe20008701818 */
[----:B------:R-:W-:-:S02]  /*8be0*/  IMAD.MOV.U32 R120, RZ, RZ, R6 ;  /* 0x000000ffff787224 */ /* 0x000fc400078e0006 */
[----:B------:R-:W1:Y:S01]  /*8bf0*/  LDC R6, c[0x0][0x23c] ;  /* 0x00008f00ff067b82 */ /* 0x000e620000000800 */
[----:B------:R-:W-:Y:S01]  /*8c00*/  IMAD.MOV.U32 R163, RZ, RZ, R162 ;  /* 0x000000ffffa37224 */ /* 0x000fe200078e00a2 */
[----:B------:R-:W-:Y:S01]  /*8c10*/  MOV R125, R176 ;  /* 0x000000b0007d7202 */ /* 0x000fe20000000f00 */
[----:B------:R-:W-:Y:S02]  /*8c20*/  IMAD.MOV.U32 R169, RZ, RZ, R177 ;  /* 0x000000ffffa97224 */ /* 0x000fe400078e00b1 */
[----:B------:R-:W-:Y:S02]  /*8c30*/  IMAD.MOV.U32 R162, RZ, RZ, R187 ;  /* 0x000000ffffa27224 */ /* 0x000fe400078e00bb */
[----:B------:R-:W-:Y:S02]  /*8c40*/  IMAD.MOV.U32 R177, RZ, RZ, R183 ;  /* 0x000000ffffb17224 */ /* 0x000fe400078e00b7 */
[----:B------:R-:W-:Y:S02]  /*8c50*/  IMAD.MOV.U32 R176, RZ, RZ, R5 ;  /* 0x000000ffffb07224 */ /* 0x000fe400078e0005 */
[----:B------:R-:W-:-:S02]  /*8c60*/  IMAD.MOV.U32 R183, RZ, RZ, R185 ;  /* 0x000000ffffb77224 */ /* 0x000fc400078e00b9 */
[----:B------:R-:W-:Y:S01]  /*8c70*/  IMAD.MOV.U32 R187, RZ, RZ, R186 ;  /* 0x000000ffffbb7224 */ /* 0x000fe200078e00ba */
[----:B------:R-:W-:Y:S01]  /*8c80*/  MOV R186, R9 ;  /* 0x0000000900ba7202 */ /* 0x000fe20000000f00 */
[----:B0-----:R-:W-:Y:S02]  /*8c90*/  IMAD.MOV.U32 R78, RZ, RZ, R10 ;  /* 0x000000ffff4e7224 */ /* 0x001fe400078e000a */
[----:B------:R-:W-:Y:S02]  /*8ca0*/  IMAD.MOV.U32 R79, RZ, RZ, R170 ;  /* 0x000000ffff4f7224 */ /* 0x000fe400078e00aa */
[----:B------:R-:W-:Y:S02]  /*8cb0*/  IMAD.MOV.U32 R185, RZ, RZ, R184 ;  /* 0x000000ffffb97224 */ /* 0x000fe400078e00b8 */
[----:B------:R-:W-:Y:S02]  /*8cc0*/  IMAD.MOV.U32 R184, RZ, RZ, R8 ;  /* 0x000000ffffb87224 */ /* 0x000fe400078e0008 */
[----:B-1----:R-:W-:-:S02]  /*8cd0*/  IMAD.SHL.U32 R5, R6, 0x80, RZ ;  /* 0x0000008006057824 */ /* 0x002fc400078e00ff */
[----:B------:R-:W-:Y:S01]  /*8ce0*/  IMAD.MOV.U32 R135, RZ, RZ, R134 ;  /* 0x000000ffff877224 */ /* 0x000fe200078e0086 */
[----:B------:R-:W-:Y:S01]  /*8cf0*/  MOV R134, R11 ;  /* 0x0000000b00867202 */ /* 0x000fe20000000f00 */
[C---:B------:R-:W-:Y:S01]  /*8d00*/  IMAD.WIDE R10, R5.reuse, 0x2, R78 ;  /* 0x00000002050a7825 */ /* 0x040fe200078e024e */
[----:B------:R-:W-:Y:S03]  /*8d10*/  HGMMA.64x64x16.F32.BF16 R24, gdesc[UR36].tnspA, R24, gsb0 ;  /* 0x20e00000241879f0 */ /* 0x000fe60008001818 */
[----:B------:R-:W-:-:S04]  /*8d20*/  IMAD.WIDE R8, R5, 0x2, R184 ;  /* 0x0000000205087825 */ /* 0x000fc800078e02b8 */
[----:B------:R-:W-:-:S04]  /*8d30*/  IMAD.WIDE R78, R5, 0x2, R186 ;  /* 0x00000002054e7825 */ /* 0x000fc800078e02ba */
[----:B------:R-:W-:Y:S02]  /*8d40*/  IMAD.MOV.U32 R184, RZ, RZ, R9 ;  /* 0x000000ffffb87224 */ /* 0x000fe400078e0009 */
[----:B------:R-:W-:Y:S02]  /*8d50*/  IMAD.MOV.U32 R9, RZ, RZ, R78 ;  /* 0x000000ffff097224 */ /* 0x000fe400078e004e */
[----:B------:R-:W0:Y:S01]  /*8d60*/  LDC R78, c[0x0][0x238] ;  /* 0x00008e00ff4e7b82 */ /* 0x000e220000000800 */
[----:B------:R-:W-:Y:S02]  /*8d70*/  VIADD R244, R244, 0xffffffff ;  /* 0xfffffffff4f47836 */ /* 0x000fe40000000000 */
[----:B------:R-:W-:-:S03]  /*8d80*/  IMAD.MOV.U32 R165, RZ, RZ, R164 ;  /* 0x000000ffffa57224 */ /* 0x000fc600078e00a4 */
[----:B------:R-:W-:Y:S01]  /*8d90*/  ISETP.NE.U32.AND P0, PT, R244, RZ, PT ;  /* 0x000000fff400720c */ /* 0x000fe20003f05070 */
[----:B------:R-:W-:Y:S01]  /*8da0*/  IMAD.MOV.U32 R164, RZ, RZ, R188 ;  /* 0x000000ffffa47224 */ /* 0x000fe200078e00bc */
[----:B------:R-:W-:Y:S01]  /*8db0*/  MOV R143, R60 ;  /* 0x0000003c008f7202 */ /* 0x000fe20000000f00 */
[----:B------:R-:W-:Y:S01]  /*8dc0*/  IMAD.MOV.U32 R146, RZ, RZ, R193 ;  /* 0x000000ffff927224 */ /* 0x000fe200078e00c1 */
[----:B------:R-:W-:Y:S01]  /*8dd0*/  MOV R193, R70 ;  /* 0x0000004600c17202 */ /* 0x000fe20000000f00 */
[----:B------:R-:W-:Y:S02]  /*8de0*/  IMAD.MOV.U32 R152, RZ, RZ, R194 ;  /* 0x000000ffff987224 */ /* 0x000fe400078e00c2 */
[----:B------:R-:W-:Y:S02]  /*8df0*/  IMAD.MOV.U32 R150, RZ, RZ, R196 ;  /* 0x000000ffff967224 */ /* 0x000fe400078e00c4 */
[----:B------:R-:W-:Y:S02]  /*8e00*/  IMAD.MOV.U32 R119, RZ, RZ, R173 ;  /* 0x000000ffff777224 */ /* 0x000fe400078e00ad */
[----:B------:R-:W-:-:S02]  /*8e10*/  IMAD.MOV.U32 R142, RZ, RZ, R189 ;  /* 0x000000ffff8e7224 */ /* 0x000fc400078e00bd */
[----:B------:R-:W-:Y:S02]  /*8e20*/  IMAD.MOV.U32 R156, RZ, RZ, R190 ;  /* 0x000000ffff9c7224 */ /* 0x000fe400078e00be */
[----:B------:R-:W-:Y:S02]  /*8e30*/  IMAD.MOV.U32 R154, RZ, RZ, R192 ;  /* 0x000000ffff9a7224 */ /* 0x000fe400078e00c0 */
[----:B------:R-:W-:Y:S02]  /*8e40*/  IMAD.MOV.U32 R188, RZ, RZ, R197 ;  /* 0x000000ffffbc7224 */ /* 0x000fe400078e00c5 */
[----:B------:R-:W-:Y:S02]  /*8e50*/  IMAD.MOV.U32 R194, RZ, RZ, R200 ;  /* 0x000000ffffc27224 */ /* 0x000fe400078e00c8 */
[----:B------:R-:W-:Y:S02]  /*8e60*/  IMAD.MOV.U32 R196, RZ, RZ, R201 ;  /* 0x000000ffffc47224 */ /* 0x000fe400078e00c9 */
[----:B------:R-:W-:-:S02]  /*8e70*/  IMAD.MOV.U32 R115, RZ, RZ, R171 ;  /* 0x000000ffff737224 */ /* 0x000fc400078e00ab */
[----:B------:R-:W-:Y:S02]  /*8e80*/  IMAD.MOV.U32 R129, RZ, RZ, R128 ;  /* 0x000000ffff817224 */ /* 0x000fe400078e0080 */
[----:B------:R-:W-:Y:S02]  /*8e90*/  IMAD.MOV.U32 R122, RZ, RZ, R58 ;  /* 0x000000ffff7a7224 */ /* 0x000fe400078e003a */
[----:B------:R-:W-:Y:S02]  /*8ea0*/  IMAD.MOV.U32 R123, RZ, RZ, R175 ;  /* 0x000000ffff7b7224 */ /* 0x000fe400078e00af */
[----:B------:R-:W-:Y:S01]  /*8eb0*/  IMAD.MOV.U32 R173, RZ, RZ, R179 ;  /* 0x000000ffffad7224 */ /* 0x000fe200078e00b3 */
[----:B------:R-:W-:Y:S01]  /*8ec0*/  MOV R98, R233 ;  /* 0x000000e900627202 */ /* 0x000fe20000000f00 */
[----:B------:R-:W-:Y:S01]  /*8ed0*/  IMAD.MOV.U32 R144, RZ, RZ, R191 ;  /* 0x000000ffff907224 */ /* 0x000fe200078e00bf */
[----:B------:R-:W-:Y:S01]  /*8ee0*/  MOV R158, R243 ;  /* 0x000000f3009e7202 */ /* 0x000fe20000000f00 */
        /* <DEDUP_REMOVED lines=89> */
[----:B------:R-:W-:Y:S01]  /*9480*/  IMAD.WIDE R56, R5, 0x2, R122 ;  /* 0x0000000205387825 */ /* 0x000fe200078e027a */
[----:B------:R-:W-:-:S03]  /*9490*/  UIADD3 UR13, UR13, -0x80, URZ ;  /* 0xffffff800d0d7890 */ /* 0x000fc6000fffe03f */
[----:B------:R-:W-:Y:S01]  /*94a0*/  IMAD.WIDE R60, R5, 0x2, R142 ;  /* 0x00000002053c7825 */ /* 0x000fe200078e028e */
[----:B------:R-:W-:-:S03]  /*94b0*/  WARPGROUP.DEPBAR.LE gsb0, 0x0 ;  /* 0x00008000000079c5 */ /* 0x000fc60000010000 */
[----:B------:R-:W-:-:S04]  /*94c0*/  IMAD.WIDE R62, R5, 0x2, R144 ;  /* 0x00000002053e7825 */ /* 0x000fc800078e0290 */
        /* <DEDUP_REMOVED lines=58> */
[----:B0-----:R-:W-:Y:S02]  /*9870*/  IMAD.SHL.U32 R78, R78, 0x80, RZ ;  /* 0x000000804e4e7824 */ /* 0x001fe400078e00ff */
        /* <DEDUP_REMOVED lines=10> */
[----:B------:R-:W-:Y:S02]  /*9920*/  IMAD.MOV.U32 R170, RZ, RZ, R11 ;  /* 0x000000ffffaa7224 */ /* 0x000fe400078e000b */
[----:B------:R-:W-:-:S02]  /*9930*/  IMAD.MOV.U32 R171, RZ, RZ, R13 ;  /* 0x000000ffffab7224 */ /* 0x000fc400078e000d */
[----:B------:R-:W-:Y:S02]  /*9940*/  IMAD.MOV.U32 R172, RZ, RZ, R15 ;  /* 0x000000ffffac7224 */ /* 0x000fe400078e000f */
[----:B------:R-:W-:Y:S01]  /*9950*/  IMAD.MOV.U32 R173, RZ, RZ, R17 ;  /* 0x000000ffffad7224 */ /* 0x000fe200078e0011 */
[----:B------:R-:W-:Y:S01]  /*9960*/  MOV R17, R128 ;  /* 0x0000008000117202 */ /* 0x000fe20000000f00 */
[----:B------:R-:W-:Y:S02]  /*9970*/  IMAD.MOV.U32 R175, RZ, RZ, R57 ;  /* 0x000000ffffaf7224 */ /* 0x000fe400078e0039 */
[----:B------:R-:W-:Y:S01]  /*9980*/  IMAD.MOV.U32 R56, RZ, RZ, R22 ;  /* 0x000000ffff387224 */ /* 0x000fe200078e0016 */
[----:B------:R-:W-:Y:S01]  /*9990*/  MOV R194, R152 ;  /* 0x0000009800c27202 */ /* 0x000fe20000000f00 */
        /* <DEDUP_REMOVED lines=23> */
[----:B------:R-:W-:Y:S01]  /*9b10*/  IMAD.MOV.U32 R183, RZ, RZ, R19 ;  /* 0x000000ffffb77224 */ /* 0x000fe200078e0013 */
[----:B------:R-:W-:Y:S01]  /*9b20*/  MOV R19, R118 ;  /* 0x0000007600137202 */ /* 0x000fe20000000f00 */
        /* <DEDUP_REMOVED lines=72> */
[----:B------:R-:W-:-:S04]  /*9fb0*/  IMAD.WIDE R76, R78, 0x2, R76 ;  /* 0x000000024e4c7825 */ /* 0x000fc800078e024c */
[----:B------:R-:W-:Y:S02]  /*9fc0*/  IMAD.MOV.U32 R243, RZ, RZ, R158 ;  /* 0x000000fffff37224 */ /* 0x000fe400078e009e */
[----:B------:R-:W-:Y:S02]  /*9fd0*/  IMAD.MOV.U32 R218, RZ, RZ, R159 ;  /* 0x000000ffffda7224 */ /* 0x000fe400078e009f */
[----:B------:R-:W-:Y:S02]  /*9fe0*/  IMAD.MOV.U32 R240, RZ, RZ, R160 ;  /* 0x000000fffff07224 */ /* 0x000fe400078e00a0 */
[----:B------:R-:W-:Y:S01]  /*9ff0*/  IMAD.MOV.U32 R219, RZ, RZ, R161 ;  /* 0x000000ffffdb7224 */ /* 0x000fe200078e00a1 */
[----:B------:R-:W-:Y:S06]  /*a000*/  @P0 BRA `(.L_x_1) ;  /* 0xffffffb000500947 */ /* 0x000fec000383ffff */
[----:B------:R-:W-:Y:S02]  /*a010*/  F2FP.BF16.F32.PACK_AB R51, R55, R51 ;  /* 0x000000333733723e */ /* 0x000fe400000010ff */
[----:B------:R-:W-:Y:S02]  /*a020*/  F2FP.BF16.F32.PACK_AB R50, R54, R50 ;  /* 0x000000323632723e */ /* 0x000fe400000010ff */
[----:B------:R-:W-:Y:S02]  /*a030*/  F2FP.BF16.F32.PACK_AB R49, R53, R49 ;  /* 0x000000313531723e */ /* 0x000fe400000010ff */
[----:B------:R-:W-:Y:S02]  /*a040*/  F2FP.BF16.F32.PACK_AB R48, R52, R48 ;  /* 0x000000303430723e */ /* 0x000fe400000010ff */
[----:B------:R-:W-:Y:S02]  /*a050*/  F2FP.BF16.F32.PACK_AB R43, R47, R43 ;  /* 0x0000002b2f2b723e */ /* 0x000fe400000010ff */
[----:B------:R-:W-:-:S02]  /*a060*/  F2FP.BF16.F32.PACK_AB R42, R46, R42 ;  /* 0x0000002a2e2a723e */ /* 0x000fc400000010ff */
        /* <DEDUP_REMOVED lines=9> */
[----:B------:R-:W-:-:S07]  /*a100*/  F2FP.BF16.F32.PACK_AB R24, R28, R24 ;  /* 0x000000181c18723e */ /* 0x000fce00000010ff */
.L_x_0:
[----:B------:R-:W1:Y:S01]  /*a110*/  S2R R8, SR_TID.X ;  /* 0x0000000000087919 */ /* 0x000e620000002100 */
[----:B------:R-:W-:Y:S01]  /*a120*/  BAR.SYNC.DEFER_BLOCKING 0x0 ;  /* 0x0000000000007b1d */ /* 0x000fe20000010000 */
[C-C-:B------:R-:W-:Y:S02]  /*a130*/  LOP3.LUT R17, R2.reuse, 0x6, R0.reuse, 0xfe, !PT ;  /* 0x0000000602117812 */ /* 0x140fe400078efe00 */
[C-C-:B------:R-:W-:Y:S02]  /*a140*/  LOP3.LUT R21, R2.reuse, 0x8, R0.reuse, 0xfe, !PT ;  /* 0x0000000802157812 */ /* 0x140fe400078efe00 */
[C-C-:B------:R-:W-:Y:S01]  /*a150*/  LOP3.LUT R58, R2.reuse, 0xa, R0.reuse, 0xfe, !PT ;  /* 0x0000000a023a7812 */ /* 0x140fe200078efe00 */
[----:B------:R-:W-:Y:S01]  /*a160*/  ULDC UR4, c[0x0][0x244] ;  /* 0x0000910000047ab9 */ /* 0x000fe20000000800 */
[----:B------:R-:W-:Y:S01]  /*a170*/  LOP3.LUT R57, R2, 0xc, R0, 0xfe, !PT ;  /* 0x0000000c02397812 */ /* 0x000fe200078efe00 */
[----:B------:R-:W-:Y:S01]  /*a180*/  ULDC.64 UR6, c[0x0][0x228] ;  /* 0x00008a0000067ab9 */ /* 0x000fe20000000a00 */
[C---:B-1----:R-:W-:Y:S01]  /*a190*/  IMAD.SHL.U32 R4, R8.reuse, 0x100, RZ ;  /* 0x0000010008047824 */ /* 0x042fe200078e00ff */
[C---:B------:R-:W-:Y:S01]  /*a1a0*/  LEA.HI R9, R8.reuse, 0x3e, RZ, 0x1a ;  /* 0x0000003e08097811 */ /* 0x040fe200078fd0ff */
[C---:B------:R-:W-:Y:S01]  /*a1b0*/  IMAD.SHL.U32 R3, R8.reuse, 0x10, RZ ;  /* 0x0000001008037824 */ /* 0x040fe200078e00ff */
[C---:B------:R-:W-:Y:S01]  /*a1c0*/  LEA.HI R11, R8.reuse, 0x1e, RZ, 0x1a ;  /* 0x0000001e080b7811 */ /* 0x040fe200078fd0ff */
[----:B------:R-:W-:Y:S01]  /*a1d0*/  IMAD.SHL.U32 R6, R8, 0x20, RZ ;  /* 0x0000002008067824 */ /* 0x000fe200078e00ff */
[----:B------:R-:W-:Y:S01]  /*a1e0*/  LOP3.LUT R7, R4, 0x800, RZ, 0xc0, !PT ;  /* 0x0000080004077812 */ /* 0x000fe200078ec0ff */
[----:B------:R-:W-:Y:S01]  /*a1f0*/  IMAD.SHL.U32 R5, R8, 0x8, RZ ;  /* 0x0000000808057824 */ /* 0x000fe200078e00ff */
[----:B------:R-:W-:-:S02]  /*a200*/  LOP3.LUT R4, R3, 0x70, RZ, 0xc0, !PT ;  /* 0x0000007003047812 */ /* 0x000fc400078ec0ff */
[----:B------:R-:W-:Y:S02]  /*a210*/  LOP3.LUT R6, R6, 0x800, RZ, 0xc0, !PT ;  /* 0x0000080006067812 */ /* 0x000fe400078ec0ff */
[----:B------:R-:W-:Y:S02]  /*a220*/  LOP3.LUT R3, R3, 0x3f0, RZ, 0xc0, !PT ;  /* 0x000003f003037812 */ /* 0x000fe400078ec0ff */
[----:B------:R-:W-:Y:S02]  /*a230*/  LOP3.LUT R5, R5, 0x380, RZ, 0xc0, !PT ;  /* 0x0000038005057812 */ /* 0x000fe400078ec0ff */
[----:B------:R-:W-:Y:S02]  /*a240*/  IADD3 R60, R3, UR12, R6 ;  /* 0x0000000c033c7c10 */ /* 0x000fe4000fffe006 */
[----:B------:R-:W2:Y:S01]  /*a250*/  LDL.LU R6, [R1] ;  /* 0x0000000001067983 */ /* 0x000ea20000300800 */
[----:B------:R-:W-:Y:S02]  /*a260*/  IADD3 R4, R4, UR12, R7 ;  /* 0x0000000c04047c10 */ /* 0x000fe4000fffe007 */
[----:B------:R-:W-:-:S02]  /*a270*/  LOP3.LUT R3, R2, 0x4, R0, 0xfe, !PT ;  /* 0x0000000402037812 */ /* 0x000fc400078efe00 */
[C---:B------:R-:W-:Y:S01]  /*a280*/  LOP3.LUT R55, R2.reuse, 0x10, R0, 0xfe, !PT ;  /* 0x0000001002377812 */ /* 0x040fe200078efe00 */
[----:B------:R-:W-:Y:S01]  /*a290*/  IMAD.IADD R59, R5, 0x1, R4 ;  /* 0x00000001053b7824 */ /* 0x000fe200078e0204 */
[C-C-:B------:R-:W-:Y:S02]  /*a2a0*/  LOP3.LUT R54, R2.reuse, 0x12, R0.reuse, 0xfe, !PT ;  /* 0x0000001202367812 */ /* 0x140fe400078efe00 */
[C-C-:B------:R-:W-:Y:S02]  /*a2b0*/  LOP3.LUT R53, R2.reuse, 0x14, R0.reuse, 0xfe, !PT ;  /* 0x0000001402357812 */ /* 0x140fe400078efe00 */
[----:B------:R1:W-:Y:S01]  /*a2c0*/  STSM.16.M88.4 [R59], R24 ;  /* 0x000000183b007844 */ /* 0x0003e20000000200 */
[C-C-:B------:R-:W-:Y:S02]  /*a2d0*/  LOP3.LUT R52, R2.reuse, 0x16, R0.reuse, 0xfe, !PT ;  /* 0x0000001602347812 */ /* 0x140fe400078efe00 */
[C-C-:B------:R-:W-:Y:S01]  /*a2e0*/  LOP3.LUT R47, R2.reuse, 0x18, R0.reuse, 0xfe, !PT ;  /* 0x00000018022f7812 */ /* 0x140fe200078efe00 */
[----:B------:R-:W-:Y:S01]  /*a2f0*/  BAR.SYNC.DEFER_BLOCKING 0x0 ;  /* 0x0000000000007b1d */ /* 0x000fe20000010000 */
[----:B------:R-:W-:-:S02]  /*a300*/  LOP3.LUT R46, R2, 0x1a, R0, 0xfe, !PT ;  /* 0x0000001a022e7812 */ /* 0x000fc400078efe00 */
[C-C-:B------:R-:W-:Y:S02]  /*a310*/  LOP3.LUT R45, R2.reuse, 0x1c, R0.reuse, 0xfe, !PT ;  /* 0x0000001c022d7812 */ /* 0x140fe400078efe00 */
[C-C-:B------:R-:W-:Y:S02]  /*a320*/  LOP3.LUT R39, R2.reuse, 0x20, R0.reuse, 0xfe, !PT ;  /* 0x0000002002277812 */ /* 0x140fe400078efe00 */
[C-C-:B------:R-:W-:Y:S02]  /*a330*/  LOP3.LUT R38, R2.reuse, 0x22, R0.reuse, 0xfe, !PT ;  /* 0x0000002202267812 */ /* 0x140fe400078efe00 */
[C-C-:B------:R-:W-:Y:S02]  /*a340*/  LOP3.LUT R37, R2.reuse, 0x24, R0.reuse, 0xfe, !PT ;  /* 0x0000002402257812 */ /* 0x140fe400078efe00 */
[C-C-:B------:R-:W-:Y:S02]  /*a350*/  LOP3.LUT R36, R2.reuse, 0x26, R0.reuse, 0xfe, !PT ;  /* 0x0000002602247812 */ /* 0x140fe400078efe00 */
[----:B------:R-:W-:-:S02]  /*a360*/  LOP3.LUT R31, R2, 0x28, R0, 0xfe, !PT ;  /* 0x00000028021f7812 */ /* 0x000fc400078efe00 */
[C-C-:B------:R-:W-:Y:S02]  /*a370*/  LOP3.LUT R30, R2.reuse, 0x2a, R0.reuse, 0xfe, !PT ;  /* 0x0000002a021e7812 */ /* 0x140fe400078efe00 */
[C-C-:B------:R-:W-:Y:S02]  /*a380*/  LOP3.LUT R29, R2.reuse, 0x2c, R0.reuse, 0xfe, !PT ;  /* 0x0000002c021d7812 */ /* 0x140fe400078efe00 */
[C-C-:B------:R-:W-:Y:S02]  /*a390*/  LOP3.LUT R23, R2.reuse, 0x38, R0.reuse, 0xfe, !PT ;  /* 0x0000003802177812 */ /* 0x140fe400078efe00 */
[C-C-:B------:R-:W-:Y:S02]  /*a3a0*/  LOP3.LUT R66, R2.reuse, 0x3a, R0.reuse, 0xfe, !PT ;  /* 0x0000003a02427812 */ /* 0x140fe400078efe00 */
[----:B------:R-:W-:Y:S01]  /*a3b0*/  LOP3.LUT R22, R2, 0x3c, R0, 0xfe, !PT ;  /* 0x0000003c02167812 */ /* 0x000fe200078efe00 */
[----:B0-----:R-:W0:Y:S01]  /*a3c0*/  LDS.128 R12, [R60] ;  /* 0x000000003c0c7984 */ /* 0x001e220000000c00 */
[----:B------:R-:W-:-:S02]  /*a3d0*/  LEA.HI R7, R8, 0x2e, RZ, 0x1a ;  /* 0x0000002e08077811 */ /* 0x000fc400078fd0ff */
[----:B------:R-:W-:Y:S01]  /*a3e0*/  LEA.HI R19, R8, 0xe, RZ, 0x1a ;  /* 0x0000000e08137811 */ /* 0x000fe200078fd0ff */
[----:B------:R-:W-:Y:S01]  /*a3f0*/  BAR.SYNC.DEFER_BLOCKING 0x0 ;  /* 0x0000000000007b1d */ /* 0x000fe20000010000 */
[----:B------:R-:W-:-:S05]  /*a400*/  LOP3.LUT R5, R2, R0, RZ, 0xfc, !PT ;  /* 0x0000000002057212 */ /* 0x000fca00078efcff */
[----:B------:R3:W-:Y:S01]  /*a410*/  STSM.16.M88.4 [R59], R32 ;  /* 0x000000203b007844 */ /* 0x0007e20000000200 */
[C-C-:B------:R-:W-:Y:S02]  /*a420*/  LOP3.LUT R4, R2.reuse, 0x2, R0.reuse, 0xfe, !PT ;  /* 0x0000000202047812 */ /* 0x140fe400078efe00 */
[C-C-:B-1----:R-:W-:Y:S02]  /*a430*/  LOP3.LUT R27, R2.reuse, 0x30, R0.reuse, 0xfe, !PT ;  /* 0x00000030021b7812 */ /* 0x142fe400078efe00 */
[C-C-:B------:R-:W-:Y:S02]  /*a440*/  LOP3.LUT R26, R2.reuse, 0x32, R0.reuse, 0xfe, !PT ;  /* 0x00000032021a7812 */ /* 0x140fe400078efe00 */
[C-C-:B------:R-:W-:Y:S02]  /*a450*/  LOP3.LUT R25, R2.reuse, 0x34, R0.reuse, 0xfe, !PT ;  /* 0x0000003402197812 */ /* 0x140fe400078efe00 */
[C---:B------:R-:W-:Y:S02]  /*a460*/  LOP3.LUT R24, R2.reuse, 0x36, R0, 0xfe, !PT ;  /* 0x0000003602187812 */ /* 0x040fe400078efe00 */
[----:B------:R-:W-:-:S02]  /*a470*/  LOP3.LUT R0, R2, R9, RZ, 0xfc, !PT ;  /* 0x0000000902007212 */ /* 0x000fc400078efcff */
[C---:B------:R-:W-:Y:S01]  /*a480*/  LOP3.LUT R44, R2.reuse, R11, RZ, 0xfc, !PT ;  /* 0x0000000b022c7212 */ /* 0x040fe200078efcff */
[----:B------:R-:W-:Y:S06]  /*a490*/  BAR.SYNC.DEFER_BLOCKING 0x0 ;  /* 0x0000000000007b1d */ /* 0x000fec0000010000 */
[----:B------:R-:W1:Y:S02]  /*a4a0*/  LDS.128 R8, [R60] ;  /* 0x000000003c087984 */ /* 0x000e640000000c00 */
[----:B------:R-:W-:Y:S01]  /*a4b0*/  BAR.SYNC.DEFER_BLOCKING 0x0 ;  /* 0x0000000000007b1d */ /* 0x000fe20000010000 */
[----:B------:R-:W-:-:S02]  /*a4c0*/  LOP3.LUT R28, R2, R7, RZ, 0xfc, !PT ;  /* 0x00000007021c7212 */ /* 0x000fc400078efcff */
[----:B------:R-:W-:-:S03]  /*a4d0*/  LOP3.LUT R56, R2, R19, RZ, 0xfc, !PT ;  /* 0x0000001302387212 */ /* 0x000fc600078efcff */
[----:B------:R-:W-:Y:S01]  /*a4e0*/  STSM.16.M88.4 [R59], R40 ;  /* 0x000000283b007844 */ /* 0x000fe20000000200 */
[C---:B--2---:R-:W-:Y:S01]  /*a4f0*/  IMAD R2, R6.reuse, UR4, RZ ;  /* 0x0000000406027c24 */ /* 0x044fe2000f8e02ff */
[----:B------:R-:W-:Y:S01]  /*a500*/  ULDC.64 UR4, c[0x0][0x220] ;  /* 0x0000880000047ab9 */ /* 0x000fe20000000a00 */
[----:B------:R-:W-:Y:S01]  /*a510*/  BAR.SYNC.DEFER_BLOCKING 0x0 ;  /* 0x0000000000007b1d */ /* 0x000fe20000010000 */
[----:B------:R-:W-:Y:S02]  /*a520*/  ISETP.GE.AND P0, PT, R6, UR6, PT ;  /* 0x0000000606007c0c */ /* 0x000fe4000bf06270 */
[----:B------:R-:W-:-:S03]  /*a530*/  LEA R64, P1, R2, UR4, 0x1 ;  /* 0x0000000402407c11 */ /* 0x000fc6000f8208ff */
[----:B------:R-:W-:Y:S01]  /*a540*/  ULDC UR4, c[0x0][0x248] ;  /* 0x0000920000047ab9 */ /* 0x000fe20000000800 */
[C---:B------:R-:W-:Y:S01]  /*a550*/  ISETP.LT.AND P4, PT, R5.reuse, UR7, !P0 ;  /* 0x0000000705007c0c */ /* 0x040fe2000c781270 */
[----:B------:R-:W-:Y:S01]  /*a560*/  IMAD R19, R5, UR4, RZ ;  /* 0x0000000405137c24 */ /* 0x000fe2000f8e02ff */
[C---:B------:R-:W-:Y:S01]  /*a570*/  ISETP.LT.AND P3, PT, R4.reuse, UR7, !P0 ;  /* 0x0000000704007c0c */ /* 0x040fe2000c761270 */
[----:B------:R-:W-:Y:S02]  /*a580*/  IMAD R20, R4, UR4, RZ ;  /* 0x0000000404147c24 */ /* 0x000fe4000f8e02ff */
[----:B------:R-:W2:Y:S01]  /*a590*/  LDS.128 R4, [R60] ;  /* 0x000000003c047984 */ /* 0x000ea20000000c00 */
[----:B------:R-:W-:Y:S01]  /*a5a0*/  BAR.SYNC.DEFER_BLOCKING 0x0 ;  /* 0x0000000000007b1d */ /* 0x000fe20000010000 */
[----:B------:R-:W-:Y:S01]  /*a5b0*/  LEA.HI.X.SX32 R65, R2, UR5, 0x1, P1 ;  /* 0x0000000502417c11 */ /* 0x000fe200088f0eff */
[----:B---3--:R-:W-:Y:S01]  /*a5c0*/  IMAD R32, R3, UR4, RZ ;  /* 0x0000000403207c24 */ /* 0x008fe2000f8e02ff */
[----:B------:R-:W-:-:S02]  /*a5d0*/  LEA R2, P1, R19, R64, 0x1 ;  /* 0x0000004013027211 */ /* 0x000fc400078208ff */
[----:B------:R-:W-:Y:S02]  /*a5e0*/  ISETP.LT.AND P2, PT, R3, UR7, !P0 ;  /* 0x0000000703007c0c */ /* 0x000fe4000c741270 */
[-C--:B------:R-:W-:Y:S01]  /*a5f0*/  LEA R16, P5, R20, R64.reuse, 0x1 ;  /* 0x0000004014107211 */ /* 0x080fe200078a08ff */
[----:B------:R-:W-:Y:S01]  /*a600*/  STSM.16.M88.4 [R59], R48 ;  /* 0x000000303b007844 */ /* 0x000fe20000000200 */
[----:B------:R-:W-:Y:S01]  /*a610*/  BAR.SYNC.DEFER_BLOCKING 0x0 ;  /* 0x0000000000007b1d */ /* 0x000fe20000010000 */
[-C--:B------:R-:W-:Y:S01]  /*a620*/  LEA.HI.X.SX32 R3, R19, R65.reuse, 0x1, P1 ;  /* 0x0000004113037211 */ /* 0x080fe200008f0eff */
[C---:B------:R-:W-:Y:S01]  /*a630*/  IMAD R33, R17.reuse, UR4, RZ ;  /* 0x0000000411217c24 */ /* 0x040fe2000f8e02ff */
[----:B------:R-:W-:Y:S02]  /*a640*/  LEA R18, P6, R32, R64, 0x1 ;  /* 0x0000004020127211 */ /* 0x000fe400078c08ff */
[----:B------:R-:W-:Y:S02]  /*a650*/  ISETP.LT.AND P1, PT, R17, UR7, !P0 ;  /* 0x0000000711007c0c */ /* 0x000fe4000c721270 */
[----:B------:R-:W-:-:S02]  /*a660*/  LEA.HI.X.SX32 R17, R20, R65, 0x1, P5 ;  /* 0x0000004114117211 */ /* 0x000fc400028f0eff */
[----:B------:R-:W-:Y:S01]  /*a670*/  LEA.HI.X.SX32 R19, R32, R65, 0x1, P6 ;  /* 0x0000004120137211 */ /* 0x000fe200030f0eff */
[----:B------:R-:W-:Y:S01]  /*a680*/  IMAD R32, R21, UR4, RZ ;  /* 0x0000000415207c24 */ /* 0x000fe2000f8e02ff */
[----:B0-----:R0:W-:Y:S04]  /*a690*/  @P4 STG.E.U16 desc[UR14][R2.64], R12 ;  /* 0x0000000c02004986 */ /* 0x0011e8000c10150e */
[----:B------:R-:W-:Y:S01]  /*a6a0*/  @P3 STG.E.U16 desc[UR14][R16.64], R13 ;  /* 0x0000000d10003986 */ /* 0x000fe2000c10150e */
[----:B------:R-:W-:-:S03]  /*a6b0*/  LEA R20, P3, R33, R64, 0x1 ;  /* 0x0000004021147211 */ /* 0x000fc600078608ff */
[----:B------:R3:W-:Y:S01]  /*a6c0*/  @P2 STG.E.U16 desc[UR14][R18.64], R14 ;  /* 0x0000000e12002986 */ /* 0x0007e2000c10150e */
[----:B------:R-:W-:Y:S02]  /*a6d0*/  ISETP.LT.AND P2, PT, R21, UR7, !P0 ;  /* 0x0000000715007c0c */ /* 0x000fe4000c741270 */
[----:B------:R-:W-:Y:S01]  /*a6e0*/  LEA.HI.X.SX32 R21, R33, R65, 0x1, P3 ;  /* 0x0000004121157211 */ /* 0x000fe200018f0eff */
[----:B------:R-:W4:Y:S01]  /*a6f0*/  LDS.128 R60, [R60] ;  /* 0x000000003c3c7984 */ /* 0x000f220000000c00 */
[C---:B------:R-:W-:Y:S01]  /*a700*/  ISETP.LT.AND P4, PT, R58.reuse, UR7, !P0 ;  /* 0x000000073a007c0c */ /* 0x040fe2000c781270 */
[----:B------:R-:W-:Y:S01]  /*a710*/  IMAD R58, R58, UR4, RZ ;  /* 0x000000043a3a7c24 */ /* 0x000fe2000f8e02ff */
[C---:B------:R-:W-:Y:S01]  /*a720*/  ISETP.LT.AND P3, PT, R57.reuse, UR7, !P0 ;  /* 0x0000000739007c0c */ /* 0x040fe2000c761270 */
[----:B------:R5:W-:Y:S01]  /*a730*/  @P1 STG.E.U16 desc[UR14][R20.64], R15 ;  /* 0x0000000f14001986 */ /* 0x000be2000c10150e */
[----:B------:R-:W-:Y:S01]  /*a740*/  IMAD R57, R57, UR4, RZ ;  /* 0x0000000439397c24 */ /* 0x000fe2000f8e02ff */
[----:B0-----:R-:W-:-:S02]  /*a750*/  LEA R2, P1, R32, R64, 0x1 ;  /* 0x0000004020027211 */ /* 0x001fc400078208ff */
[----:B---3--:R-:W-:Y:S02]  /*a760*/  PRMT R19, R12, 0x7632, R19 ;  /* 0x000076320c137816 */ /* 0x008fe40000000013 */
[-C--:B------:R-:W-:Y:S02]  /*a770*/  LEA R12, P5, R58, R64.reuse, 0x1 ;  /* 0x000000403a0c7211 */ /* 0x080fe400078a08ff */
[-C--:B------:R-:W-:Y:S02]  /*a780*/  LEA.HI.X.SX32 R3, R32, R65.reuse, 0x1, P1 ;  /* 0x0000004120037211 */ /* 0x080fe400008f0eff */
[----:B------:R-:W-:Y:S02]  /*a790*/  PRMT R14, R13, 0x7632, R14 ;  /* 0x000076320d0e7816 */ /* 0x000fe4000000000e */
[----:B------:R-:W-:Y:S02]  /*a7a0*/  LEA R16, P6, R57, R64, 0x1 ;  /* 0x0000004039107211 */ /* 0x000fe400078c08ff */
[----:B------:R-:W-:Y:S01]  /*a7b0*/  LEA.HI.X.SX32 R13, R58, R65, 0x1, P5 ;  /* 0x000000413a0d7211 */ /* 0x000fe200028f0eff */
[----:B------:R0:W-:Y:S01]  /*a7c0*/  @P2 STG.E.U16 desc[UR14][R2.64], R19 ;  /* 0x0000001302002986 */ /* 0x0001e2000c10150e */
[----:B-----5:R-:W-:-:S02]  /*a7d0*/  PRMT R21, R14, 0x7632, R21 ;  /* 0x000076320e157816 */ /* 0x020fc40000000015 */
[----:B------:R-:W-:Y:S01]  /*a7e0*/  LEA.HI.X.SX32 R17, R57, R65, 0x1, P6 ;  /* 0x0000004139117211 */ /* 0x000fe200030f0eff */
[----:B------:R3:W-:Y:S01]  /*a7f0*/  @P4 STG.E.U16 desc[UR14][R12.64], R14 ;  /* 0x0000000e0c004986 */ /* 0x0007e2000c10150e */
[C---:B------:R-:W-:Y:S01]  /*a800*/  ISETP.LT.AND P2, PT, R56.reuse, UR7, !P0 ;  /* 0x0000000738007c0c */ /* 0x040fe2000c741270 */
[----:B------:R-:W-:Y:S01]  /*a810*/  IMAD R56, R56, UR4, RZ ;  /* 0x0000000438387c24 */ /* 0x000fe2000f8e02ff */
[C---:B------:R-:W-:Y:S01]  /*a820*/  ISETP.LT.AND P4, PT, R55.reuse, UR7, !P0 ;  /* 0x0000000737007c0c */ /* 0x040fe2000c781270 */
[----:B------:R-:W-:Y:S01]  /*a830*/  IMAD R55, R55, UR4, RZ ;  /* 0x0000000437377c24 */ /* 0x000fe2000f8e02ff */
[----:B------:R-:W-:Y:S01]  /*a840*/  @P3 STG.E.U16 desc[UR14][R16.64], R21 ;  /* 0x0000001510003986 */ /* 0x000fe2000c10150e */
[C---:B------:R-:W-:Y:S01]  /*a850*/  ISETP.LT.AND P3, PT, R54.reuse, UR7, !P0 ;  /* 0x0000000736007c0c */ /* 0x040fe2000c761270 */
[----:B------:R-:W-:Y:S01]  /*a860*/  IMAD R54, R54, UR4, RZ ;  /* 0x0000000436367c24 */ /* 0x000fe2000f8e02ff */
[-C--:B------:R-:W-:Y:S02]  /*a870*/  LEA R18, P6, R56, R64.reuse, 0x1 ;  /* 0x0000004038127211 */ /* 0x080fe400078c08ff */
[C---:B------:R-:W-:Y:S01]  /*a880*/  ISETP.LT.AND P1, PT, R53.reuse, UR7, !P0 ;  /* 0x0000000735007c0c */ /* 0x040fe2000c721270 */
[----:B------:R-:W-:Y:S01]  /*a890*/  IMAD R53, R53, UR4, RZ ;  /* 0x0000000435357c24 */ /* 0x000fe2000f8e02ff */
[----:B0-----:R-:W-:-:S02]  /*a8a0*/  LEA R2, P5, R55, R64, 0x1 ;  /* 0x0000004037027211 */ /* 0x001fc400078a08ff */
[-C--:B------:R-:W-:Y:S02]  /*a8b0*/  LEA.HI.X.SX32 R19, R56, R65.reuse, 0x1, P6 ;  /* 0x0000004138137211 */ /* 0x080fe400030f0eff */
[----:B------:R-:W-:Y:S02]  /*a8c0*/  PRMT R15, R15, 0x7632, R15 ;  /* 0x000076320f0f7816 */ /* 0x000fe4000000000f */
[CC--:B---3--:R-:W-:Y:S02]  /*a8d0*/  LEA R12, P6, R54.reuse, R64.reuse, 0x1 ;  /* 0x00000040360c7211 */ /* 0x0c8fe400078c08ff */
[-C--:B------:R-:W-:Y:S02]  /*a8e0*/  LEA.HI.X.SX32 R3, R55, R65.reuse, 0x1, P5 ;  /* 0x0000004137037211 */ /* 0x080fe400028f0eff */
[----:B------:R-:W-:Y:S01]  /*a8f0*/  LEA R14, P5, R53, R64, 0x1 ;  /* 0x00000040350e7211 */ /* 0x000fe200078a08ff */
[----:B------:R0:W-:Y:S01]  /*a900*/  @P2 STG.E.U16 desc[UR14][R18.64], R15 ;  /* 0x0000000f12002986 */ /* 0x0001e2000c10150e */
[----:B------:R-:W-:-:S02]  /*a910*/  LEA.HI.X.SX32 R13, R54, R65, 0x1, P6 ;  /* 0x00000041360d7211 */ /* 0x000fc400030f0eff */
[C---:B------:R-:W-:Y:S01]  /*a920*/  ISETP.LT.AND P2, PT, R52.reuse, UR7, !P0 ;  /* 0x0000000734007c0c */ /* 0x040fe2000c741270 */
[----:B------:R-:W-:Y:S01]  /*a930*/  IMAD R52, R52, UR4, RZ ;  /* 0x0000000434347c24 */ /* 0x000fe2000f8e02ff */
[----:B-1----:R1:W-:Y:S01]  /*a940*/  @P4 STG.E.U16 desc[UR14][R2.64], R8 ;  /* 0x0000000802004986 */ /* 0x0023e2000c10150e */
[----:B0-----:R-:W-:-:S03]  /*a950*/  LEA.HI.X.SX32 R15, R53, R65, 0x1, P5 ;  /* 0x00000041350f7211 */ /* 0x001fc600028f0eff */
[----:B------:R0:W-:Y:S01]  /*a960*/  @P3 STG.E.U16 desc[UR14][R12.64], R9 ;  /* 0x000000090c003986 */ /* 0x0001e2000c10150e */
[C---:B------:R-:W-:Y:S01]  /*a970*/  ISETP.LT.AND P5, PT, R47.reuse, UR7, !P0 ;  /* 0x000000072f007c0c */ /* 0x040fe2000c7a1270 */
[----:B------:R-:W-:Y:S02]  /*a980*/  IMAD R47, R47, UR4, RZ ;  /* 0x000000042f2f7c24 */ /* 0x000fe4000f8e02ff */
[----:B------:R3:W-:Y:S01]  /*a990*/  @P1 STG.E.U16 desc[UR14][R14.64], R10 ;  /* 0x0000000a0e001986 */ /* 0x0007e2000c10150e */
[C---:B------:R-:W-:Y:S01]  /*a9a0*/  ISETP.LT.AND P1, PT, R46.reuse, UR7, !P0 ;  /* 0x000000072e007c0c */ /* 0x040fe2000c721270 */
[----:B------:R-:W-:Y:S01]  /*a9b0*/  IMAD R46, R46, UR4, RZ ;  /* 0x000000042e2e7c24 */ /* 0x000fe2000f8e02ff */
[CC--:B------:R-:W-:Y:S02]  /*a9c0*/  LEA R16, P3, R52.reuse, R64.reuse, 0x1 ;  /* 0x0000004034107211 */ /* 0x0c0fe400078608ff */
[----:B-1----:R-:W-:Y:S02]  /*a9d0*/  LEA R2, P4, R47, R64, 0x1 ;  /* 0x000000402f027211 */ /* 0x002fe400078808ff */
[----:B------:R-:W-:-:S02]  /*a9e0*/  LEA.HI.X.SX32 R17, R52, R65, 0x1, P3 ;  /* 0x0000004134117211 */ /* 0x000fc400018f0eff */
[----:B0-----:R-:W-:Y:S02]  /*a9f0*/  PRMT R13, R8, 0x7632, R13 ;  /* 0x00007632080d7816 */ /* 0x001fe4000000000d */
[C---:B------:R-:W-:Y:S02]  /*aa00*/  LEA R8, P3, R46.reuse, R64, 0x1 ;  /* 0x000000402e087211 */ /* 0x040fe400078608ff */
[-C--:B------:R-:W-:Y:S02]  /*aa10*/  LEA.HI.X.SX32 R3, R47, R65.reuse, 0x1, P4 ;  /* 0x000000412f037211 */ /* 0x080fe400020f0eff */
[----:B---3--:R-:W-:Y:S02]  /*aa20*/  PRMT R15, R9, 0x7632, R15 ;  /* 0x00007632090f7816 */ /* 0x008fe4000000000f */
[C---:B------:R-:W-:Y:S01]  /*aa30*/  ISETP.LT.AND P4, PT, R45.reuse, UR7, !P0 ;  /* 0x000000072d007c0c */ /* 0x040fe2000c781270 */
[----:B------:R-:W-:Y:S01]  /*aa40*/  IMAD R45, R45, UR4, RZ ;  /* 0x000000042d2d7c24 */ /* 0x000fe2000f8e02ff */
[----:B------:R-:W-:-:S02]  /*aa50*/  LEA.HI.X.SX32 R9, R46, R65, 0x1, P3 ;  /* 0x000000412e097211 */ /* 0x000fc400018f0eff */
[C---:B------:R-:W-:Y:S01]  /*aa60*/  ISETP.LT.AND P3, PT, R44.reuse, UR7, !P0 ;  /* 0x000000072c007c0c */ /* 0x040fe2000c761270 */
[----:B------:R-:W-:Y:S01]  /*aa70*/  IMAD R44, R44, UR4, RZ ;  /* 0x000000042c2c7c24 */ /* 0x000fe2000f8e02ff */
[----:B------:R0:W-:Y:S01]  /*aa80*/  @P2 STG.E.U16 desc[UR14][R16.64], R11 ;  /* 0x0000000b10002986 */ /* 0x0001e2000c10150e */
[-C--:B------:R-:W-:Y:S02]  /*aa90*/  LEA R12, P2, R45, R64.reuse, 0x1 ;  /* 0x000000402d0c7211 */ /* 0x080fe400078408ff */
[----:B------:R-:W-:Y:S01]  /*aaa0*/  PRMT R18, R10, 0x7632, R18 ;  /* 0x000076320a127816 */ /* 0x000fe20000000012 */
[----:B------:R1:W-:Y:S01]  /*aab0*/  @P5 STG.E.U16 desc[UR14][R2.64], R13 ;  /* 0x0000000d02005986 */ /* 0x0003e2000c10150e */
[----:B------:R-:W-:-:S03]  /*aac0*/  LEA R10, P5, R44, R64, 0x1 ;  /* 0x000000402c0a7211 */ /* 0x000fc600078a08ff */
[----:B------:R3:W-:Y:S01]  /*aad0*/  @P1 STG.E.U16 desc[UR14][R8.64], R15 ;  /* 0x0000000f08001986 */ /* 0x0007e2000c10150e */
[C---:B------:R-:W-:Y:S01]  /*aae0*/  ISETP.LT.AND P1, PT, R39.reuse, UR7, !P0 ;  /* 0x0000000727007c0c */ /* 0x040fe2000c721270 */
[----:B------:R-:W-:Y:S01]  /*aaf0*/  IMAD R39, R39, UR4, RZ ;  /* 0x0000000427277c24 */ /* 0x000fe2000f8e02ff */
[----:B------:R-:W-:Y:S02]  /*ab00*/  PRMT R19, R11, 0x7632, R19 ;  /* 0x000076320b137816 */ /* 0x000fe40000000013 */
[-C--:B0-----:R-:W-:Y:S02]  /*ab10*/  LEA.HI.X.SX32 R11, R44, R65.reuse, 0x1, P5 ;  /* 0x000000412c0b7211 */ /* 0x081fe400028f0eff */
[-C--:B-1----:R-:W-:Y:S02]  /*ab20*/  LEA.HI.X.SX32 R13, R45, R65.reuse, 0x1, P2 ;  /* 0x000000412d0d7211 */ /* 0x082fe400010f0eff */
[C---:B------:R-:W-:Y:S01]  /*ab30*/  ISETP.LT.AND P2, PT, R38.reuse, UR7, !P0 ;  /* 0x0000000726007c0c */ /* 0x040fe2000c741270 */
[----:B------:R-:W-:Y:S01]  /*ab40*/  IMAD R38, R38, UR4, RZ ;  /* 0x0000000426267c24 */ /* 0x000fe2000f8e02ff */
[-C--:B------:R-:W-:Y:S01]  /*ab50*/  LEA R2, P6, R39, R64.reuse, 0x1 ;  /* 0x0000004027027211 */ /* 0x080fe200078c08ff */
[----:B------:R-:W-:Y:S03]  /*ab60*/  @P4 STG.E.U16 desc[UR14][R12.64], R18 ;  /* 0x000000120c004986 */ /* 0x000fe6000c10150e */
[----:B---3--:R-:W-:Y:S01]  /*ab70*/  LEA R8, P4, R38, R64, 0x1 ;  /* 0x0000004026087211 */ /* 0x008fe200078808ff */
[----:B------:R-:W-:Y:S01]  /*ab80*/  @P3 STG.E.U16 desc[UR14][R10.64], R19 ;  /* 0x000000130a003986 */ /* 0x000fe2000c10150e */
[C---:B------:R-:W-:Y:S01]  /*ab90*/  ISETP.LT.AND P3, PT, R37.reuse, UR7, !P0 ;  /* 0x0000000725007c0c */ /* 0x040fe2000c761270 */
[----:B------:R-:W-:Y:S01]  /*aba0*/  IMAD R37, R37, UR4, RZ ;  /* 0x0000000425257c24 */ /* 0x000fe2000f8e02ff */
[----:B------:R-:W-:-:S02]  /*abb0*/  LEA.HI.X.SX32 R3, R39, R65, 0x1, P6 ;  /* 0x0000004127037211 */ /* 0x000fc400030f0eff */
[----:B------:R-:W-:Y:S02]  /*abc0*/  LEA.HI.X.SX32 R9, R38, R65, 0x1, P4 ;  /* 0x0000004126097211 */ /* 0x000fe400020f0eff */
[----:B------:R-:W-:Y:S01]  /*abd0*/  LEA R14, P4, R37, R64, 0x1 ;  /* 0x00000040250e7211 */ /* 0x000fe200078808ff */
[----:B--2---:R0:W-:Y:S01]  /*abe0*/  @P1 STG.E.U16 desc[UR14][R2.64], R4 ;  /* 0x0000000402001986 */ /* 0x0041e2000c10150e */
[----:B------:R-:W-:-:S03]  /*abf0*/  ISETP.LT.AND P1, PT, R31, UR7, !P0 ;  /* 0x000000071f007c0c */ /* 0x000fc6000c721270 */
[----:B------:R1:W-:Y:S01]  /*ac00*/  @P2 STG.E.U16 desc[UR14][R8.64], R5 ;  /* 0x0000000508002986 */ /* 0x0003e2000c10150e */
[C---:B------:R-:W-:Y:S01]  /*ac10*/  ISETP.LT.AND P2, PT, R36.reuse, UR7, !P0 ;  /* 0x0000000724007c0c */ /* 0x040fe2000c741270 */
[----:B------:R-:W-:Y:S01]  /*ac20*/  IMAD R36, R36, UR4, RZ ;  /* 0x0000000424247c24 */ /* 0x000fe2000f8e02ff */
[-C--:B------:R-:W-:Y:S01]  /*ac30*/  LEA.HI.X.SX32 R15, R37, R65.reuse, 0x1, P4 ;  /* 0x00000041250f7211 */ /* 0x080fe200020f0eff */
[----:B------:R-:W-:Y:S01]  /*ac40*/  IMAD R31, R31, UR4, RZ ;  /* 0x000000041f1f7c24 */ /* 0x000fe2000f8e02ff */
[C---:B------:R-:W-:Y:S01]  /*ac50*/  ISETP.LT.AND P4, PT, R30.reuse, UR7, !P0 ;  /* 0x000000071e007c0c */ /* 0x040fe2000c781270 */
[----:B------:R-:W-:Y:S01]  /*ac60*/  IMAD R30, R30, UR4, RZ ;  /* 0x000000041e1e7c24 */ /* 0x000fe2000f8e02ff */
[CC--:B0-----:R-:W-:Y:S01]  /*ac70*/  LEA R2, P5, R36.reuse, R64.reuse, 0x1 ;  /* 0x0000004024027211 */ /* 0x0c1fe200078a08ff */
[----:B------:R-:W-:Y:S01]  /*ac80*/  @P3 STG.E.U16 desc[UR14][R14.64], R6 ;  /* 0x000000060e003986 */ /* 0x000fe2000c10150e */
[----:B-1----:R-:W-:Y:S02]  /*ac90*/  LEA R8, P3, R31, R64, 0x1 ;  /* 0x000000401f087211 */ /* 0x002fe400078608ff */
[----:B------:R-:W-:-:S02]  /*aca0*/  LEA.HI.X.SX32 R3, R36, R65, 0x1, P5 ;  /* 0x0000004124037211 */ /* 0x000fc400028f0eff */
[----:B------:R-:W-:Y:S02]  /*acb0*/  PRMT R5, R4, 0x7632, R5 ;  /* 0x0000763204057816 */ /* 0x000fe40000000005 */
[-C--:B------:R-:W-:Y:S02]  /*acc0*/  LEA.HI.X.SX32 R9, R31, R65.reuse, 0x1, P3 ;  /* 0x000000411f097211 */ /* 0x080fe400018f0eff */
[CC--:B------:R-:W-:Y:S01]  /*acd0*/  LEA R10, P6, R30.reuse, R64.reuse, 0x1 ;  /* 0x000000401e0a7211 */ /* 0x0c0fe200078c08ff */
[----:B------:R0:W-:Y:S01]  /*ace0*/  @P2 STG.E.U16 desc[UR14][R2.64], R7 ;  /* 0x0000000702002986 */ /* 0x0001e2000c10150e */
[----:B------:R-:W-:Y:S02]  /*acf0*/  PRMT R12, R5, 0x7632, R12 ;  /* 0x00007632050c7816 */ /* 0x000fe4000000000c */
[----:B------:R-:W-:Y:S01]  /*ad00*/  LEA.HI.X.SX32 R11, R30, R65, 0x1, P6 ;  /* 0x000000411e0b7211 */ /* 0x000fe200030f0eff */
[----:B------:R1:W-:Y:S01]  /*ad10*/  @P1 STG.E.U16 desc[UR14][R8.64], R5 ;  /* 0x0000000508001986 */ /* 0x0003e2000c10150e */
[C---:B------:R-:W-:Y:S01]  /*ad20*/  ISETP.LT.AND P1, PT, R29.reuse, UR7, !P0 ;  /* 0x000000071d007c0c */ /* 0x040fe2000c721270 */
[----:B------:R-:W-:Y:S01]  /*ad30*/  IMAD R29, R29, UR4, RZ ;  /* 0x000000041d1d7c24 */ /* 0x000fe2000f8e02ff */
[C---:B------:R-:W-:Y:S01]  /*ad40*/  ISETP.LT.AND P3, PT, R28.reuse, UR7, !P0 ;  /* 0x000000071c007c0c */ /* 0x040fe2000c761270 */
[----:B------:R-:W-:Y:S01]  /*ad50*/  IMAD R28, R28, UR4, RZ ;  /* 0x000000041c1c7c24 */ /* 0x000fe2000f8e02ff */
[----:B------:R2:W-:Y:S01]  /*ad60*/  @P4 STG.E.U16 desc[UR14][R10.64], R12 ;  /* 0x0000000c0a004986 */ /* 0x0005e2000c10150e */
[C---:B------:R-:W-:Y:S01]  /*ad70*/  ISETP.LT.AND P2, PT, R27.reuse, UR7, !P0 ;  /* 0x000000071b007c0c */ /* 0x040fe2000c741270 */
[----:B------:R-:W-:Y:S01]  /*ad80*/  IMAD R27, R27, UR4, RZ ;  /* 0x000000041b1b7c24 */ /* 0x000fe2000f8e02ff */
[----:B------:R-:W-:-:S02]  /*ad90*/  LEA R4, P6, R29, R64, 0x1 ;  /* 0x000000401d047211 */ /* 0x000fc400078c08ff */
[C---:B------:R-:W-:Y:S01]  /*ada0*/  ISETP.LT.AND P4, PT, R26.reuse, UR7, !P0 ;  /* 0x000000071a007c0c */ /* 0x040fe2000c781270 */
[----:B------:R-:W-:Y:S01]  /*adb0*/  IMAD R26, R26, UR4, RZ ;  /* 0x000000041a1a7c24 */ /* 0x000fe2000f8e02ff */
[-C--:B0-----:R-:W-:Y:S02]  /*adc0*/  LEA R2, P5, R28, R64.reuse, 0x1 ;  /* 0x000000401c027211 */ /* 0x081fe400078a08ff */
[----:B-1----:R-:W-:Y:S02]  /*add0*/  PRMT R9, R6, 0x7632, R9 ;  /* 0x0000763206097816 */ /* 0x002fe40000000009 */
[-C--:B------:R-:W-:Y:S02]  /*ade0*/  LEA.HI.X.SX32 R5, R29, R65.reuse, 0x1, P6 ;  /* 0x000000411d057211 */ /* 0x080fe400030f0eff */
[----:B------:R-:W-:Y:S02]  /*adf0*/  LEA R6, P6, R27, R64, 0x1 ;  /* 0x000000401b067211 */ /* 0x000fe400078c08ff */
[----:B------:R-:W-:-:S02]  /*ae00*/  LEA.HI.X.SX32 R3, R28, R65, 0x1, P5 ;  /* 0x000000411c037211 */ /* 0x000fc400028f0eff */
[----:B------:R-:W-:Y:S01]  /*ae10*/  LEA R8, P5, R26, R64, 0x1 ;  /* 0x000000401a087211 */ /* 0x000fe200078a08ff */
[----:B------:R0:W-:Y:S01]  /*ae20*/  @P1 STG.E.U16 desc[UR14][R4.64], R9 ;  /* 0x0000000904001986 */ /* 0x0001e2000c10150e */
[----:B--2---:R-:W-:Y:S02]  /*ae30*/  PRMT R10, R7, 0x7632, R10 ;  /* 0x00007632070a7816 */ /* 0x004fe4000000000a */
[----:B------:R-:W-:-:S03]  /*ae40*/  LEA.HI.X.SX32 R7, R27, R65, 0x1, P6 ;  /* 0x000000411b077211 */ /* 0x000fc600030f0eff */
[----:B------:R1:W-:Y:S01]  /*ae50*/  @P3 STG.E.U16 desc[UR14][R2.64], R10 ;  /* 0x0000000a02003986 */ /* 0x0003e2000c10150e */
[----:B0-----:R-:W-:-:S03]  /*ae60*/  LEA.HI.X.SX32 R9, R26, R65, 0x1, P5 ;  /* 0x000000411a097211 */ /* 0x001fc600028f0eff */
[----:B----4-:R0:W-:Y:S01]  /*ae70*/  @P2 STG.E.U16 desc[UR14][R6.64], R60 ;  /* 0x0000003c06002986 */ /* 0x0101e2000c10150e */
[C---:B------:R-:W-:Y:S01]  /*ae80*/  ISETP.LT.AND P5, PT, R25.reuse, UR7, !P0 ;  /* 0x0000000719007c0c */ /* 0x040fe2000c7a1270 */
[----:B------:R-:W-:Y:S02]  /*ae90*/  IMAD R25, R25, UR4, RZ ;  /* 0x0000000419197c24 */ /* 0x000fe4000f8e02ff */
[----:B------:R2:W-:Y:S01]  /*aea0*/  @P4 STG.E.U16 desc[UR14][R8.64], R61 ;  /* 0x0000003d08004986 */ /* 0x0005e2000c10150e */
[C---:B------:R-:W-:Y:S01]  /*aeb0*/  ISETP.LT.AND P4, PT, R24.reuse, UR7, !P0 ;  /* 0x0000000718007c0c */ /* 0x040fe2000c781270 */
[----:B------:R-:W-:Y:S01]  /*aec0*/  IMAD R24, R24, UR4, RZ ;  /* 0x0000000418187c24 */ /* 0x000fe2000f8e02ff */
[C---:B------:R-:W-:Y:S01]  /*aed0*/  ISETP.LT.AND P3, PT, R23.reuse, UR7, !P0 ;  /* 0x0000000717007c0c */ /* 0x040fe2000c761270 */
[----:B------:R-:W-:Y:S01]  /*aee0*/  IMAD R23, R23, UR4, RZ ;  /* 0x0000000417177c24 */ /* 0x000fe2000f8e02ff */
[CC--:B-1----:R-:W-:Y:S01]  /*aef0*/  LEA R2, P6, R25.reuse, R64.reuse, 0x1 ;  /* 0x0000004019027211 */ /* 0x0c2fe200078c08ff */
[----:B------:R-:W-:Y:S01]  /*af00*/  IMAD R11, R66, UR4, RZ ;  /* 0x00000004420b7c24 */ /* 0x000fe2000f8e02ff */
[----:B------:R-:W-:Y:S01]  /*af10*/  LEA R4, P1, R24, R64, 0x1 ;  /* 0x0000004018047211 */ /* 0x000fe200078208ff */
[----:B------:R-:W-:Y:S01]  /*af20*/  IMAD R13, R22, UR4, RZ ;  /* 0x00000004160d7c24 */ /* 0x000fe2000f8e02ff */
[----:B------:R-:W-:-:S02]  /*af30*/  LEA.HI.X.SX32 R3, R25, R65, 0x1, P6 ;  /* 0x0000004119037211 */ /* 0x000fc400030f0eff */
[-C--:B0-----:R-:W-:Y:S02]  /*af40*/  LEA R6, P2, R23, R64.reuse, 0x1 ;  /* 0x0000004017067211 */ /* 0x081fe400078408ff */
[-C--:B--2---:R-:W-:Y:S02]  /*af50*/  LEA R8, P6, R11, R64.reuse, 0x1 ;  /* 0x000000400b087211 */ /* 0x084fe400078c08ff */
[-C--:B------:R-:W-:Y:S02]  /*af60*/  LEA.HI.X.SX32 R5, R24, R65.reuse, 0x1, P1 ;  /* 0x0000004118057211 */ /* 0x080fe400008f0eff */
[----:B------:R-:W-:Y:S02]  /*af70*/  LEA R10, P1, R13, R64, 0x1 ;  /* 0x000000400d0a7211 */ /* 0x000fe400078208ff */
[-C--:B------:R-:W-:Y:S02]  /*af80*/  LEA.HI.X.SX32 R7, R23, R65.reuse, 0x1, P2 ;  /* 0x0000004117077211 */ /* 0x080fe400010f0eff */
[----:B------:R-:W-:-:S02]  /*af90*/  LEA.HI.X.SX32 R9, R11, R65, 0x1, P6 ;  /* 0x000000410b097211 */ /* 0x000fc400030f0eff */
[----:B------:R-:W-:Y:S02]  /*afa0*/  ISETP.LT.AND P2, PT, R66, UR7, !P0 ;  /* 0x0000000742007c0c */ /* 0x000fe4000c741270 */
[----:B------:R-:W-:Y:S02]  /*afb0*/  LEA.HI.X.SX32 R11, R13, R65, 0x1, P1 ;  /* 0x000000410d0b7211 */ /* 0x000fe400008f0eff */
[----:B------:R-:W-:Y:S02]  /*afc0*/  ISETP.LT.AND P1, PT, R22, UR7, !P0 ;  /* 0x0000000716007c0c */ /* 0x000fe4000c721270 */
[C---:B------:R-:W-:Y:S01]  /*afd0*/  ISETP.LT.AND P0, PT, R0.reuse, UR7, !P0 ;  /* 0x0000000700007c0c */ /* 0x040fe2000c701270 */
[----:B------:R0:W-:Y:S01]  /*afe0*/  @P5 STG.E.U16 desc[UR14][R2.64], R62 ;  /* 0x0000003e02005986 */ /* 0x0001e2000c10150e */
[----:B------:R-:W-:Y:S01]  /*aff0*/  IMAD R14, R0, UR4, RZ ;  /* 0x00000004000e7c24 */ /* 0x000fe2000f8e02ff */
[----:B------:R-:W-:Y:S02]  /*b000*/  PRMT R61, R61, 0x7632, R61 ;  /* 0x000076323d3d7816 */ /* 0x000fe4000000003d */
[----:B------:R1:W-:Y:S02]  /*b010*/  @P4 STG.E.U16 desc[UR14][R4.64], R63 ;  /* 0x0000003f04004986 */ /* 0x0003e4000c10150e */
[----:B------:R-:W-:-:S02]  /*b020*/  LEA R12, P6, R14, R64, 0x1 ;  /* 0x000000400e0c7211 */ /* 0x000fc400078c08ff */
[----:B0-----:R-:W-:Y:S02]  /*b030*/  PRMT R3, R60, 0x7632, R3 ;  /* 0x000076323c037816 */ /* 0x001fe40000000003 */
[----:B-1----:R-:W-:-:S03]  /*b040*/  PRMT R5, R62, 0x7632, R5 ;  /* 0x000076323e057816 */ /* 0x002fc60000000005 */
[----:B------:R0:W-:Y:S04]  /*b050*/  @P3 STG.E.U16 desc[UR14][R6.64], R3 ;  /* 0x0000000306003986 */ /* 0x0001e8000c10150e */
[----:B------:R0:W-:Y:S01]  /*b060*/  @P2 STG.E.U16 desc[UR14][R8.64], R61 ;  /* 0x0000003d08002986 */ /* 0x0001e2000c10150e */
[----:B------:R-:W-:-:S03]  /*b070*/  LEA.HI.X.SX32 R13, R14, R65, 0x1, P6 ;  /* 0x000000410e0d7211 */ /* 0x000fc600030f0eff */
[----:B------:R0:W-:Y:S01]  /*b080*/  @P1 STG.E.U16 desc[UR14][R10.64], R5 ;  /* 0x000000050a001986 */ /* 0x0001e2000c10150e */
[----:B------:R-:W-:Y:S05]  /*b090*/  @!P0 EXIT ;  /* 0x000000000000894d */ /* 0x000fea0003800000 */
[----:B0-----:R-:W-:-:S05]  /*b0a0*/  PRMT R6, R63, 0x7632, R6 ;  /* 0x000076323f067816 */ /* 0x001fca0000000006 */
[----:B------:R-:W-:Y:S01]  /*b0b0*/  STG.E.U16 desc[UR14][R12.64], R6 ;  /* 0x000000060c007986 */ /* 0x000fe2000c10150e */
[----:B------:R-:W-:Y:S05]  /*b0c0*/  EXIT ;  /* 0x000000000000794d */ /* 0x000fea0003800000 */
.L_x_2:
[----:B------:R-:W-:-:S00]  /*b0d0*/  BRA `(.L_x_2) ;  /* 0xfffffffc00fc7947 */ /* 0x000fc0000383ffff */
[----:B------:R-:W-:-:S00]  /*b0e0*/  NOP ;  /* 0x0000000000007918 */ /* 0x000fc00000000000 */
        /* <DEDUP_REMOVED lines=9> */
.L_x_3:


//--------------------- .nv.shared.matmul_kernel  --------------------------
	.section	.nv.shared.matmul_kernel,"aw",@nobits
	.sectionflags	@""
	.align	16
	.zero		1024


//--------------------- .nv.shared.reserved.0     --------------------------
	.section	.nv.shared.reserved.0,"aw",@nobits
	.weak		__nv_reservedSMEM_offset_0_alias
	.size		__nv_reservedSMEM_offset_0_alias, 0, 0
	.other		__nv_reservedSMEM_offset_0_alias,@"STO_CUDA_RESERVED_SHARED STV_DEFAULT"
__nv_reservedSMEM_offset_0_alias:
	.zero		0


//--------------------- .nv.constant0.matmul_kernel --------------------------
	.section	.nv.constant0.matmul_kernel,"a",@progbits
	.sectionflags	@""
	.align	4
.nv.constant0.matmul_kernel:
	.zero		608


//--------------------- SYMBOLS --------------------------

	.type		.nv.reservedSmem.offset0,@object
	.size		.nv.reservedSmem.offset0,0x4
